	.target	sm_80

	.elftype	@"ET_EXEC"


//--------------------- .note.nv.tkinfo           --------------------------
	.section	.note.nv.tkinfo,"",@"SHT_NOTE"
	.sectionflags	@"SHF_NOTE_NV_TKINFO"
	.tkinfo
        /*0018*/ 	.word	0x00000002
        /*0030*/ 	.string	""
        /*0030*/ 	.string	"ptxas"
        /*0030*/ 	.string	"Cuda compilation tools, release 13.0, V13.0.88"
        /*0030*/ 	.string	"Build cuda_13.0.r13.0/compiler.36424714_0"
        /*0030*/ 	.string	"-v  -suppress-debug-info  -lineinfo  -arch sm_80 "



//--------------------- .note.nv.cuinfo           --------------------------
	.section	.note.nv.cuinfo,"",@"SHT_NOTE"
	.sectionflags	@"SHF_NOTE_NV_CUINFO"
        /*0018*/ 	.short	0x0002
        /*001a*/ 	.short	0x0050
        /*001c*/ 	.short	0x0082
	.zero		2


//--------------------- .nv.info                  --------------------------
	.section	.nv.info,"",@"SHT_CUDA_INFO"
	.align	4


	//----- nvinfo : EIATTR_REGCOUNT
	.align		4
        /*0000*/ 	.byte	0x04, 0x2f
        /*0002*/ 	.short	(.L_2 - .L_1)
	.align		4
.L_1:
        /*0004*/ 	.word	index@(attn_fwd)
        /*0008*/ 	.word	0x000000ff


	//----- nvinfo : EIATTR_FRAME_SIZE
	.align		4
.L_2:
        /*000c*/ 	.byte	0x04, 0x11
        /*000e*/ 	.short	(.L_4 - .L_3)
	.align		4
.L_3:
        /*0010*/ 	.word	index@(attn_fwd)
        /*0014*/ 	.word	0x000002b0


	//----- nvinfo : EIATTR_MIN_STACK_SIZE
	.align		4
.L_4:
        /*0018*/ 	.byte	0x04, 0x12
        /*001a*/ 	.short	(.L_6 - .L_5)
	.align		4
.L_5:
        /*001c*/ 	.word	index@(attn_fwd)
        /*0020*/ 	.word	0x000002b0
.L_6:


//--------------------- .nv.info.attn_fwd         --------------------------
	.section	.nv.info.attn_fwd,"",@"SHT_CUDA_INFO"
	.sectionflags	@""
	.align	4


	//----- nvinfo : EIATTR_CUDA_API_VERSION
	.align		4
        /*0000*/ 	.byte	0x04, 0x37
        /*0002*/ 	.short	(.L_8 - .L_7)
.L_7:
        /*0004*/ 	.word	0x00000082


	//----- nvinfo : EIATTR_SW2861232_WAR
	.align		4
.L_8:
        /*0008*/ 	.byte	0x01, 0x35
	.zero		2


	//----- nvinfo : EIATTR_PARAM_CBANK
	.align		4
        /*000c*/ 	.byte	0x04, 0x0a
        /*000e*/ 	.short	(.L_10 - .L_9)
	.align		4
.L_9:
        /*0010*/ 	.word	index@(.nv.constant0.attn_fwd)
        /*0014*/ 	.short	0x0160
        /*0016*/ 	.short	0x0088


	//----- nvinfo : EIATTR_CBANK_PARAM_SIZE
	.align		4
.L_10:
        /*0018*/ 	.byte	0x03, 0x19
        /*001a*/ 	.short	0x0088


	//----- nvinfo : EIATTR_KPARAM_INFO
	.align		4
        /*001c*/ 	.byte	0x04, 0x17
        /*001e*/ 	.short	(.L_12 - .L_11)
.L_11:
        /*0020*/ 	.word	0x00000000
        /*0024*/ 	.short	0x0019
        /*0026*/ 	.short	0x0080
        /*0028*/ 	.byte	0x00, 0xf4, 0x21, 0x00


	//----- nvinfo : EIATTR_KPARAM_INFO
	.align		4
.L_12:
        /*002c*/ 	.byte	0x04, 0x17
        /*002e*/ 	.short	(.L_14 - .L_13)
.L_13:
        /*0030*/ 	.word	0x00000000
        /*0034*/ 	.short	0x0018
        /*0036*/ 	.short	0x0078
        /*0038*/ 	.byte	0x00, 0xf4, 0x21, 0x00


	//----- nvinfo : EIATTR_KPARAM_INFO
	.align		4
.L_14:
        /*003c*/ 	.byte	0x04, 0x17
        /*003e*/ 	.short	(.L_16 - .L_15)
.L_15:
        /*0040*/ 	.word	0x00000000
        /*0044*/ 	.short	0x0017
        /*0046*/ 	.short	0x0070
        /*0048*/ 	.byte	0x00, 0xf0, 0x11, 0x00


	//----- nvinfo : EIATTR_KPARAM_INFO
	.align		4
.L_16:
        /*004c*/ 	.byte	0x04, 0x17
        /*004e*/ 	.short	(.L_18 - .L_17)
.L_17:
        /*0050*/ 	.word	0x00000000
        /*0054*/ 	.short	0x0016
        /*0056*/ 	.short	0x006c
        /*0058*/ 	.byte	0x00, 0xf0, 0x11, 0x00


	//----- nvinfo : EIATTR_KPARAM_INFO
	.align		4
.L_18:
        /*005c*/ 	.byte	0x04, 0x17
        /*005e*/ 	.short	(.L_20 - .L_19)
.L_19:
        /*0060*/ 	.word	0x00000000
        /*0064*/ 	.short	0x0015
        /*0066*/ 	.short	0x0068
        /*0068*/ 	.byte	0x00, 0xf0, 0x11, 0x00


	//----- nvinfo : EIATTR_KPARAM_INFO
	.align		4
.L_20:
        /*006c*/ 	.byte	0x04, 0x17
        /*006e*/ 	.short	(.L_22 - .L_21)
.L_21:
        /*0070*/ 	.word	0x00000000
        /*0074*/ 	.short	0x0014
        /*0076*/ 	.short	0x0064
        /*0078*/ 	.byte	0x00, 0xf0, 0x11, 0x00


	//----- nvinfo : EIATTR_KPARAM_INFO
	.align		4
.L_22:
        /*007c*/ 	.byte	0x04, 0x17
        /*007e*/ 	.short	(.L_24 - .L_23)
.L_23:
        /*0080*/ 	.word	0x00000000
        /*0084*/ 	.short	0x0013
        /*0086*/ 	.short	0x0060
        /*0088*/ 	.byte	0x00, 0xf0, 0x11, 0x00


	//----- nvinfo : EIATTR_KPARAM_INFO
	.align		4
.L_24:
        /*008c*/ 	.byte	0x04, 0x17
        /*008e*/ 	.short	(.L_26 - .L_25)
.L_25:
        /*0090*/ 	.word	0x00000000
        /*0094*/ 	.short	0x0012
        /*0096*/ 	.short	0x005c
        /*0098*/ 	.byte	0x00, 0xf0, 0x11, 0x00


	//----- nvinfo : EIATTR_KPARAM_INFO
	.align		4
.L_26:
        /*009c*/ 	.byte	0x04, 0x17
        /*009e*/ 	.short	(.L_28 - .L_27)
.L_27:
        /*00a0*/ 	.word	0x00000000
        /*00a4*/ 	.short	0x0011
        /*00a6*/ 	.short	0x0058
        /*00a8*/ 	.byte	0x00, 0xf0, 0x11, 0x00


	//----- nvinfo : EIATTR_KPARAM_INFO
	.align		4
.L_28:
        /*00ac*/ 	.byte	0x04, 0x17
        /*00ae*/ 	.short	(.L_30 - .L_29)
.L_29:
        /*00b0*/ 	.word	0x00000000
        /*00b4*/ 	.short	0x0010
        /*00b6*/ 	.short	0x0054
        /*00b8*/ 	.byte	0x00, 0xf0, 0x11, 0x00


	//----- nvinfo : EIATTR_KPARAM_INFO
	.align		4
.L_30:
        /*00bc*/ 	.byte	0x04, 0x17
        /*00be*/ 	.short	(.L_32 - .L_31)
.L_31:
        /*00c0*/ 	.word	0x00000000
        /*00c4*/ 	.short	0x000f
        /*00c6*/ 	.short	0x0050
        /*00c8*/ 	.byte	0x00, 0xf0, 0x11, 0x00


	//----- nvinfo : EIATTR_KPARAM_INFO
	.align		4
.L_32:
        /*00cc*/ 	.byte	0x04, 0x17
        /*00ce*/ 	.short	(.L_34 - .L_33)
.L_33:
        /*00d0*/ 	.word	0x00000000
        /*00d4*/ 	.short	0x000e
        /*00d6*/ 	.short	0x004c
        /*00d8*/ 	.byte	0x00, 0xf0, 0x11, 0x00


	//----- nvinfo : EIATTR_KPARAM_INFO
	.align		4
.L_34:
        /*00dc*/ 	.byte	0x04, 0x17
        /*00de*/ 	.short	(.L_36 - .L_35)
.L_35:
        /*00e0*/ 	.word	0x00000000
        /*00e4*/ 	.short	0x000d
        /*00e6*/ 	.short	0x0048
        /*00e8*/ 	.byte	0x00, 0xf0, 0x11, 0x00


	//----- nvinfo : EIATTR_KPARAM_INFO
	.align		4
.L_36:
        /*00ec*/ 	.byte	0x04, 0x17
        /*00ee*/ 	.short	(.L_38 - .L_37)
.L_37:
        /*00f0*/ 	.word	0x00000000
        /*00f4*/ 	.short	0x000c
        /*00f6*/ 	.short	0x0044
        /*00f8*/ 	.byte	0x00, 0xf0, 0x11, 0x00


	//----- nvinfo : EIATTR_KPARAM_INFO
	.align		4
.L_38:
        /*00fc*/ 	.byte	0x04, 0x17
        /*00fe*/ 	.short	(.L_40 - .L_39)
.L_39:
        /*0100*/ 	.word	0x00000000
        /*0104*/ 	.short	0x000b
        /*0106*/ 	.short	0x0040
        /*0108*/ 	.byte	0x00, 0xf0, 0x11, 0x00


	//----- nvinfo : EIATTR_KPARAM_INFO
	.align		4
.L_40:
        /*010c*/ 	.byte	0x04, 0x17
        /*010e*/ 	.short	(.L_42 - .L_41)
.L_41:
        /*0110*/ 	.word	0x00000000
        /*0114*/ 	.short	0x000a
        /*0116*/ 	.short	0x003c
        /*0118*/ 	.byte	0x00, 0xf0, 0x11, 0x00


	//----- nvinfo : EIATTR_KPARAM_INFO
	.align		4
.L_42:
        /*011c*/ 	.byte	0x04, 0x17
        /*011e*/ 	.short	(.L_44 - .L_43)
.L_43:
        /*0120*/ 	.word	0x00000000
        /*0124*/ 	.short	0x0009
        /*0126*/ 	.short	0x0038
        /*0128*/ 	.byte	0x00, 0xf0, 0x11, 0x00


	//----- nvinfo : EIATTR_KPARAM_INFO
	.align		4
.L_44:
        /*012c*/ 	.byte	0x04, 0x17
        /*012e*/ 	.short	(.L_46 - .L_45)
.L_45:
        /*0130*/ 	.word	0x00000000
        /*0134*/ 	.short	0x0008
        /*0136*/ 	.short	0x0034
        /*0138*/ 	.byte	0x00, 0xf0, 0x11, 0x00


	//----- nvinfo : EIATTR_KPARAM_INFO
	.align		4
.L_46:
        /*013c*/ 	.byte	0x04, 0x17
        /*013e*/ 	.short	(.L_48 - .L_47)
.L_47:
        /*0140*/ 	.word	0x00000000
        /*0144*/ 	.short	0x0007
        /*0146*/ 	.short	0x0030
        /*0148*/ 	.byte	0x00, 0xf0, 0x11, 0x00


	//----- nvinfo : EIATTR_KPARAM_INFO
	.align		4
.L_48:
        /*014c*/ 	.byte	0x04, 0x17
        /*014e*/ 	.short	(.L_50 - .L_49)
.L_49:
        /*0150*/ 	.word	0x00000000
        /*0154*/ 	.short	0x0006
        /*0156*/ 	.short	0x002c
        /*0158*/ 	.byte	0x00, 0xf0, 0x11, 0x00


	//----- nvinfo : EIATTR_KPARAM_INFO
	.align		4
.L_50:
        /*015c*/ 	.byte	0x04, 0x17
        /*015e*/ 	.short	(.L_52 - .L_51)
.L_51:
        /*0160*/ 	.word	0x00000000
        /*0164*/ 	.short	0x0005
        /*0166*/ 	.short	0x0028
        /*0168*/ 	.byte	0x00, 0xf0, 0x11, 0x00


	//----- nvinfo : EIATTR_KPARAM_INFO
	.align		4
.L_52:
        /*016c*/ 	.byte	0x04, 0x17
        /*016e*/ 	.short	(.L_54 - .L_53)
.L_53:
        /*0170*/ 	.word	0x00000000
        /*0174*/ 	.short	0x0004
        /*0176*/ 	.short	0x0020
        /*0178*/ 	.byte	0x00, 0xf4, 0x21, 0x00


	//----- nvinfo : EIATTR_KPARAM_INFO
	.align		4
.L_54:
        /*017c*/ 	.byte	0x04, 0x17
        /*017e*/ 	.short	(.L_56 - .L_55)
.L_55:
        /*0180*/ 	.word	0x00000000
        /*0184*/ 	.short	0x0003
        /*0186*/ 	.short	0x0018
        /*0188*/ 	.byte	0x00, 0xf4, 0x21, 0x00


	//----- nvinfo : EIATTR_KPARAM_INFO
	.align		4
.L_56:
        /*018c*/ 	.byte	0x04, 0x17
        /*018e*/ 	.short	(.L_58 - .L_57)
.L_57:
        /*0190*/ 	.word	0x00000000
        /*0194*/ 	.short	0x0002
        /*0196*/ 	.short	0x0010
        /*0198*/ 	.byte	0x00, 0xf4, 0x21, 0x00


	//----- nvinfo : EIATTR_KPARAM_INFO
	.align		4
.L_58:
        /*019c*/ 	.byte	0x04, 0x17
        /*019e*/ 	.short	(.L_60 - .L_59)
.L_59:
        /*01a0*/ 	.word	0x00000000
        /*01a4*/ 	.short	0x0001
        /*01a6*/ 	.short	0x0008
        /*01a8*/ 	.byte	0x00, 0xf4, 0x21, 0x00


	//----- nvinfo : EIATTR_KPARAM_INFO
	.align		4
.L_60:
        /*01ac*/ 	.byte	0x04, 0x17
        /*01ae*/ 	.short	(.L_62 - .L_61)
.L_61:
        /*01b0*/ 	.word	0x00000000
        /*01b4*/ 	.short	0x0000
        /*01b6*/ 	.short	0x0000
        /*01b8*/ 	.byte	0x00, 0xf4, 0x21, 0x00


	//----- nvinfo : EIATTR_MAXREG_COUNT
	.align		4
.L_62:
        /*01bc*/ 	.byte	0x03, 0x1b
        /*01be*/ 	.short	0x00ff


	//----- nvinfo : EIATTR_NUM_BARRIERS
	.align		4
        /*01c0*/ 	.byte	0x02, 0x4c
        /*01c2*/ 	.byte	0x01
	.zero		1


	//----- nvinfo : EIATTR_ANNOTATIONS
	.align		4
        /*01c4*/ 	.byte	0x04, 0x55
        /*01c6*/ 	.short	(.L_64 - .L_63)


	//   ....[0]....
.L_63:
        /*01c8*/ 	.word	0x00000001
        /*01cc*/ 	.byte	0xd0, 0x1d, 0x00, 0x00, 0x01, 0x00, 0x00, 0x00, 0x20, 0x1e, 0x00, 0x00, 0x01, 0x00, 0x00, 0x00
        /* <DEDUP_REMOVED lines=84> */
        /*071c*/ 	.byte	0xa0, 0x5d, 0x00, 0x00, 0x01, 0x00, 0x00, 0x00, 0xe0, 0x5d, 0x00, 0x00


	//----- nvinfo : EIATTR_MERCURY_ISA_VERSION
	.align		4
.L_64:
        /*0728*/ 	.byte	0x03, 0x5f
        /*072a*/ 	.short	0x0000


	//----- nvinfo : EIATTR_COOP_GROUP_MASK_REGIDS
	.align		4
        /*072c*/ 	.byte	0x04, 0x29
        /*072e*/ 	.short	(.L_66 - .L_65)


	//   ....[0]....
.L_65:
        /*0730*/ 	.word	0xffffffff


	//   ....[1]....
        /*0734*/ 	.word	0xffffffff


	//   ....[2]....
        /*0738*/ 	.word	0xffffffff


	//   ....[3]....
        /*073c*/ 	.word	0xffffffff


	//   ....[4]....
        /*0740*/ 	.word	0xffffffff


	//   ....[5]....
        /*0744*/ 	.word	0xffffffff


	//   ....[6]....
        /*0748*/ 	.word	0xffffffff


	//   ....[7]....
        /*074c*/ 	.word	0xffffffff


	//   ....[8]....
        /*0750*/ 	.word	0xffffffff


	//   ....[9]....
        /*0754*/ 	.word	0xffffffff


	//   ....[10]....
        /*0758*/ 	.word	0xffffffff


	//   ....[11]....
        /*075c*/ 	.word	0xffffffff


	//   ....[12]....
        /*0760*/ 	.word	0xffffffff


	//   ....[13]....
        /*0764*/ 	.word	0xffffffff


	//   ....[14]....
        /*0768*/ 	.word	0xffffffff


	//   ....[15]....
        /*076c*/ 	.word	0xffffffff


	//   ....[16]....
        /*0770*/ 	.word	0xffffffff


	//   ....[17]....
        /*0774*/ 	.word	0xffffffff


	//   ....[18]....
        /*0778*/ 	.word	0xffffffff


	//   ....[19]....
        /*077c*/ 	.word	0xffffffff


	//----- nvinfo : EIATTR_COOP_GROUP_INSTR_OFFSETS
	.align		4
.L_66:
        /*0780*/ 	.byte	0x04, 0x28
        /*0782*/ 	.short	(.L_68 - .L_67)


	//   ....[0]....
.L_67:
        /*0784*/ 	.word	0x00005670


	//   ....[1]....
        /*0788*/ 	.word	0x00005680


	//   ....[2]....
        /*078c*/ 	.word	0x00005690


	//   ....[3]....
        /*0790*/ 	.word	0x000056a0


	//   ....[4]....
        /*0794*/ 	.word	0x000056f0


	//   ....[5]....
        /*0798*/ 	.word	0x00005700


	//   ....[6]....
        /*079c*/ 	.word	0x00005710


	//   ....[7]....
        /*07a0*/ 	.word	0x00005720


	//   ....[8]....
        /*07a4*/ 	.word	0x00005800


	//   ....[9]....
        /*07a8*/ 	.word	0x00005820


	//   ....[10]....
        /*07ac*/ 	.word	0x00005af0


	//   ....[11]....
        /*07b0*/ 	.word	0x00005b00


	//   ....[12]....
        /*07b4*/ 	.word	0x00005b20


	//   ....[13]....
        /*07b8*/ 	.word	0x00005b30


	//   ....[14]....
        /*07bc*/ 	.word	0x00005b80


	//   ....[15]....
        /*07c0*/ 	.word	0x00005b90


	//   ....[16]....
        /*07c4*/ 	.word	0x00005ba0


	//   ....[17]....
        /*07c8*/ 	.word	0x00005bb0


	//   ....[18]....
        /*07cc*/ 	.word	0x00005c70


	//   ....[19]....
        /*07d0*/ 	.word	0x00005c90


	//----- nvinfo : EIATTR_EXIT_INSTR_OFFSETS
	.align		4
.L_68:
        /*07d4*/ 	.byte	0x04, 0x1c
        /*07d6*/ 	.short	(.L_70 - .L_69)


	//   ....[0]....
.L_69:
        /*07d8*/ 	.word	0x0000a0d0


	//   ....[1]....
        /*07dc*/ 	.word	0x0000a170


	//----- nvinfo : EIATTR_REQNTID
	.align		4
.L_70:
        /*07e0*/ 	.byte	0x04, 0x10
        /*07e2*/ 	.short	(.L_72 - .L_71)
.L_71:
        /*07e4*/ 	.word	0x00000100
        /*07e8*/ 	.word	0x00000001
        /*07ec*/ 	.word	0x00000001
.L_72:


//--------------------- .nv.callgraph             --------------------------
	.section	.nv.callgraph,"",@"SHT_CUDA_CALLGRAPH"
	.align	4
	.sectionentsize	8
	.align		4
        /*0000*/ 	.word	0x00000000
	.align		4
        /*0004*/ 	.word	0xffffffff
	.align		4
        /*0008*/ 	.word	0x00000000
	.align		4
        /*000c*/ 	.word	0xfffffffe
	.align		4
        /*0010*/ 	.word	0x00000000
	.align		4
        /*0014*/ 	.word	0xfffffffd
	.align		4
        /*0018*/ 	.word	0x00000000
	.align		4
        /*001c*/ 	.word	0xfffffffc


//--------------------- .nv.rel.action            --------------------------
	.section	.nv.rel.action,"",@"SHT_CUDA_RELOCINFO"
	.align	8
	.sectionentsize	8
        /*0000*/ 	.byte	0x73, 0x00, 0x00, 0x00, 0x00, 0x00, 0x00, 0x00, 0x00, 0x00, 0x00, 0x11, 0x25, 0x00, 0x05, 0x36


//--------------------- .nv.constant4             --------------------------
	.section	.nv.constant4,"a",@progbits
	.align	8
	.align		8
.nv.constant4:
        /*0000*/ 	.dword	_$_str


//--------------------- .nv.constant0.attn_fwd    --------------------------
	.section	.nv.constant0.attn_fwd,"a",@progbits
	.sectionflags	@""
	.align	4
.nv.constant0.attn_fwd:
	.zero		488


//--------------------- .text.attn_fwd            --------------------------
	.section	.text.attn_fwd,"ax",@progbits
	.sectioninfo	@"SHI_REGISTERS=255"
	.align	128
        .global         attn_fwd
        .type           attn_fwd,@function
        .size           attn_fwd,(.L_x_3 - attn_fwd)
        .other          attn_fwd,@"STO_CUDA_ENTRY STV_DEFAULT"
attn_fwd:
.text.attn_fwd:
[----:B------:R-:W-:-:S03]  /*0000*/  IMAD.MOV.U32 R1, RZ, RZ, c[0x0][0x28] ;  /* 0x00000a00ff017624 */ /* 0x000fc600078e00ff */
[----:B------:R-:W0:Y:S01]  /*0010*/  S2R R17, SR_CTAID.X ;  /* 0x0000000000117919 */ /* 0x000e220000002500 */
[----:B------:R-:W-:Y:S01]  /*0020*/  ULDC.64 UR6, c[0x0][0x118] ;  /* 0x0000460000067ab9 */ /* 0x000fe20000000a00 */
[----:B------:R-:W-:Y:S02]  /*0030*/  IADD3 R1, R1, -0x2b0, RZ ;  /* 0xfffffd5001017810 */ /* 0x000fe40007ffe0ff */
[----:B------:R-:W1:Y:S04]  /*0040*/  S2R R56, SR_TID.X ;  /* 0x0000000000387919 */ /* 0x000e680000002100 */
[----:B------:R-:W2:Y:S01]  /*0050*/  S2R R36, SR_CTAID.Y ;  /* 0x0000000000247919 */ /* 0x000ea20000002600 */
[----:B0-----:R-:W-:Y:S01]  /*0060*/  IMAD.SHL.U32 R17, R17, 0x20, RZ ;  /* 0x0000002011117824 */ /* 0x001fe200078e00ff */
[----:B-1----:R-:W-:-:S04]  /*0070*/  SHF.R.U32.HI R9, RZ, 0x5, R56 ;  /* 0x00000005ff097819 */ /* 0x002fc80000011638 */
[----:B------:R-:W-:Y:S01]  /*0080*/  LOP3.LUT R0, R17, 0x1f, R56, 0xf8, !PT ;  /* 0x0000001f11007812 */ /* 0x000fe200078ef838 */
[----:B--2---:R-:W-:Y:S01]  /*0090*/  IMAD R2, R36, c[0x0][0x190], RZ ;  /* 0x0000640024027a24 */ /* 0x004fe200078e02ff */
[----:B------:R-:W-:-:S03]  /*00a0*/  SGXT.U32 R9, R9, 0x3 ;  /* 0x000000030909781a */ /* 0x000fc60000000000 */
[----:B------:R-:W-:Y:S01]  /*00b0*/  IMAD R3, R0, c[0x0][0x194], RZ ;  /* 0x0000650000037a24 */ /* 0x000fe200078e02ff */
[----:B------:R-:W-:Y:S01]  /*00c0*/  MOV R0, c[0x0][0x198] ;  /* 0x0000660000007a02 */ /* 0x000fe20000000f00 */
[C---:B------:R-:W-:Y:S02]  /*00d0*/  IMAD.SHL.U32 R4, R2.reuse, 0x2, RZ ;  /* 0x0000000202047824 */ /* 0x040fe400078e00ff */
[----:B------:R-:W-:Y:S02]  /*00e0*/  IMAD.SHL.U32 R5, R3, 0x2, RZ ;  /* 0x0000000203057824 */ /* 0x000fe400078e00ff */
[----:B------:R-:W-:Y:S02]  /*00f0*/  IMAD R7, R9, c[0x0][0x198], RZ ;  /* 0x0000660009077a24 */ /* 0x000fe400078e02ff */
[----:B------:R-:W-:Y:S01]  /*0100*/  IMAD.HI R2, R2, 0x2, RZ ;  /* 0x0000000202027827 */ /* 0x000fe200078e02ff */
[----:B------:R-:W-:Y:S02]  /*0110*/  IADD3 R4, P0, P1, R5, c[0x0][0x160], R4 ;  /* 0x0000580005047a10 */ /* 0x000fe4000791e004 */
[----:B------:R-:W-:Y:S01]  /*0120*/  LEA R5, R0, R7, 0x3 ;  /* 0x0000000700057211 */ /* 0x000fe200078e18ff */
[----:B------:R-:W-:-:S04]  /*0130*/  IMAD.HI R3, R3, 0x2, RZ ;  /* 0x0000000203037827 */ /* 0x000fc800078e02ff */
[C---:B------:R-:W-:Y:S01]  /*0140*/  IMAD R15, R0.reuse, 0x8, R5 ;  /* 0x00000008000f7824 */ /* 0x040fe200078e0205 */
[----:B------:R-:W-:Y:S02]  /*0150*/  IADD3.X R2, R3, c[0x0][0x164], R2, P0, P1 ;  /* 0x0000590003027a10 */ /* 0x000fe400007e2402 */
[-C--:B------:R-:W-:Y:S01]  /*0160*/  LEA R10, P0, R7, R4.reuse, 0x1 ;  /* 0x00000004070a7211 */ /* 0x080fe200078008ff */
[C---:B------:R-:W-:Y:S01]  /*0170*/  IMAD R19, R0.reuse, 0x8, R15 ;  /* 0x0000000800137824 */ /* 0x040fe200078e020f */
[----:B------:R-:W-:Y:S02]  /*0180*/  LEA R12, P1, R5, R4, 0x1 ;  /* 0x00000004050c7211 */ /* 0x000fe400078208ff */
[----:B------:R-:W-:Y:S02]  /*0190*/  LEA.HI.X.SX32 R11, R7, R2, 0x1, P0 ;  /* 0x00000002070b7211 */ /* 0x000fe400000f0eff */
[C---:B------:R-:W-:Y:S02]  /*01a0*/  LEA R6, P0, R15.reuse, R4, 0x1 ;  /* 0x000000040f067211 */ /* 0x040fe400078008ff */
[----:B------:R-:W-:Y:S01]  /*01b0*/  LEA R21, R0, R19, 0x3 ;  /* 0x0000001300157211 */ /* 0x000fe200078e18ff */
[----:B------:R0:W2:Y:S01]  /*01c0*/  LDG.E.U16 R3, [R10.64] ;  /* 0x000000060a037981 */ /* 0x0000a2000c1e1500 */
[----:B------:R-:W-:-:S02]  /*01d0*/  LEA.HI.X.SX32 R7, R15, R2, 0x1, P0 ;  /* 0x000000020f077211 */ /* 0x000fc400000f0eff */
[----:B------:R-:W-:Y:S01]  /*01e0*/  LEA R14, P0, R19, R4, 0x1 ;  /* 0x00000004130e7211 */ /* 0x000fe200078008ff */
[C---:B------:R-:W-:Y:S01]  /*01f0*/  IMAD R23, R0.reuse, 0x8, R21 ;  /* 0x0000000800177824 */ /* 0x040fe200078e0215 */
[-C--:B------:R-:W-:Y:S02]  /*0200*/  LEA.HI.X.SX32 R13, R5, R2.reuse, 0x1, P1 ;  /* 0x00000002050d7211 */ /* 0x080fe400008f0eff */
[----:B------:R-:W-:Y:S01]  /*0210*/  LEA.HI.X.SX32 R15, R19, R2, 0x1, P0 ;  /* 0x00000002130f7211 */ /* 0x000fe200000f0eff */
[----:B------:R-:W-:Y:S01]  /*0220*/  IMAD R25, R0, 0x8, R23 ;  /* 0x0000000800197824 */ /* 0x000fe200078e0217 */
[C---:B------:R-:W-:Y:S01]  /*0230*/  LEA R18, P0, R21.reuse, R4, 0x1 ;  /* 0x0000000415127211 */ /* 0x040fe200078008ff */
[----:B------:R1:W3:Y:S03]  /*0240*/  LDG.E.U16 R5, [R12.64] ;  /* 0x000000060c057981 */ /* 0x0002e6000c1e1500 */
[----:B------:R-:W-:Y:S01]  /*0250*/  LEA.HI.X.SX32 R19, R21, R2, 0x1, P0 ;  /* 0x0000000215137211 */ /* 0x000fe200000f0eff */
[----:B0-----:R0:W4:Y:S01]  /*0260*/  LDG.E.U16 R11, [R14.64] ;  /* 0x000000060e0b7981 */ /* 0x001122000c1e1500 */
[----:B------:R-:W-:-:S02]  /*0270*/  LEA R20, P0, R23, R4, 0x1 ;  /* 0x0000000417147211 */ /* 0x000fc400078008ff */
[C---:B------:R-:W-:Y:S01]  /*0280*/  LEA R27, R0.reuse, R25, 0x3 ;  /* 0x00000019001b7211 */ /* 0x040fe200078e18ff */
[----:B------:R5:W2:Y:S01]  /*0290*/  LDG.E.U16 R7, [R6.64] ;  /* 0x0000000606077981 */ /* 0x000aa2000c1e1500 */
[----:B------:R-:W-:Y:S02]  /*02a0*/  LEA R22, P1, R25, R4, 0x1 ;  /* 0x0000000419167211 */ /* 0x000fe400078208ff */
[----:B------:R-:W-:Y:S01]  /*02b0*/  LEA.HI.X.SX32 R21, R23, R2, 0x1, P0 ;  /* 0x0000000217157211 */ /* 0x000fe200000f0eff */
[C---:B------:R-:W-:Y:S01]  /*02c0*/  IMAD R29, R0.reuse, 0x8, R27 ;  /* 0x00000008001d7824 */ /* 0x040fe200078e021b */
[----:B------:R-:W-:Y:S01]  /*02d0*/  LEA R24, P0, R27, R4, 0x1 ;  /* 0x000000041b187211 */ /* 0x000fe200078008ff */
[----:B-1----:R1:W2:Y:S01]  /*02e0*/  LDG.E.U16 R13, [R18.64] ;  /* 0x00000006120d7981 */ /* 0x0022a2000c1e1500 */
[-C--:B------:R-:W-:Y:S02]  /*02f0*/  LEA.HI.X.SX32 R23, R25, R2.reuse, 0x1, P1 ;  /* 0x0000000219177211 */ /* 0x080fe400008f0eff */
[----:B------:R-:W-:Y:S01]  /*0300*/  LEA.HI.X.SX32 R25, R27, R2, 0x1, P0 ;  /* 0x000000021b197211 */ /* 0x000fe200000f0eff */
[C---:B------:R-:W-:Y:S01]  /*0310*/  IMAD R27, R0.reuse, 0x8, R29 ;  /* 0x00000008001b7824 */ /* 0x040fe200078e021d */
[C---:B0-----:R-:W-:Y:S01]  /*0320*/  LEA R14, P0, R29.reuse, R4, 0x1 ;  /* 0x000000041d0e7211 */ /* 0x041fe200078008ff */
[----:B------:R0:W2:Y:S03]  /*0330*/  LDG.E.U16 R37, [R22.64] ;  /* 0x0000000616257981 */ /* 0x0000a6000c1e1500 */
[----:B------:R-:W-:Y:S01]  /*0340*/  LEA.HI.X.SX32 R15, R29, R2, 0x1, P0 ;  /* 0x000000021d0f7211 */ /* 0x000fe200000f0eff */
[----:B------:R0:W2:Y:S01]  /*0350*/  LDG.E.U16 R35, [R20.64] ;  /* 0x0000000614237981 */ /* 0x0000a2000c1e1500 */
[----:B------:R-:W-:-:S02]  /*0360*/  LEA R29, R0, R27, 0x3 ;  /* 0x0000001b001d7211 */ /* 0x000fc400078e18ff */
[C---:B-1----:R-:W-:Y:S01]  /*0370*/  LEA R18, P0, R27.reuse, R4, 0x1 ;  /* 0x000000041b127211 */ /* 0x042fe200078008ff */
[----:B------:R1:W2:Y:S02]  /*0380*/  LDG.E.U16 R39, [R24.64] ;  /* 0x0000000618277981 */ /* 0x0002a4000c1e1500 */
[C---:B------:R-:W-:Y:S01]  /*0390*/  IMAD R31, R0.reuse, 0x8, R29 ;  /* 0x00000008001f7824 */ /* 0x040fe200078e021d */
[----:B------:R-:W-:Y:S01]  /*03a0*/  LEA.HI.X.SX32 R19, R27, R2, 0x1, P0 ;  /* 0x000000021b137211 */ /* 0x000fe200000f0eff */
[----:B------:R5:W2:Y:S02]  /*03b0*/  LDG.E.U16 R41, [R14.64] ;  /* 0x000000060e297981 */ /* 0x000aa4000c1e1500 */
[----:B0-----:R-:W-:Y:S01]  /*03c0*/  IMAD R23, R0, 0x8, R31 ;  /* 0x0000000800177824 */ /* 0x001fe200078e021f */
[-C--:B------:R-:W-:Y:S01]  /*03d0*/  LEA R20, P0, R31, R4.reuse, 0x1 ;  /* 0x000000041f147211 */ /* 0x080fe200078008ff */
[----:B------:R0:W2:Y:S01]  /*03e0*/  LDG.E.U16 R43, [R18.64] ;  /* 0x00000006122b7981 */ /* 0x0000a2000c1e1500 */
[----:B------:R-:W-:-:S02]  /*03f0*/  LEA R26, P1, R29, R4, 0x1 ;  /* 0x000000041d1a7211 */ /* 0x000fc400078208ff */
[C---:B-1----:R-:W-:Y:S02]  /*0400*/  LEA R25, R0.reuse, R23, 0x3 ;  /* 0x0000001700197211 */ /* 0x042fe400078e18ff */
[-C--:B------:R-:W-:Y:S02]  /*0410*/  LEA.HI.X.SX32 R21, R31, R2.reuse, 0x1, P0 ;  /* 0x000000021f157211 */ /* 0x080fe400000f0eff */
[----:B------:R-:W-:Y:S01]  /*0420*/  LEA.HI.X.SX32 R27, R29, R2, 0x1, P1 ;  /* 0x000000021d1b7211 */ /* 0x000fe200008f0eff */
[C---:B------:R-:W-:Y:S01]  /*0430*/  IMAD R29, R0.reuse, 0x8, R25 ;  /* 0x00000008001d7824 */ /* 0x040fe200078e0219 */
[C---:B------:R-:W-:Y:S01]  /*0440*/  LEA R22, P0, R23.reuse, R4, 0x1 ;  /* 0x0000000417167211 */ /* 0x040fe200078008ff */
[----:B------:R1:W2:Y:S02]  /*0450*/  LDG.E.U16 R47, [R20.64] ;  /* 0x00000006142f7981 */ /* 0x0002a4000c1e1500 */
[----:B------:R-:W-:Y:S01]  /*0460*/  IMAD R31, R0, 0x8, R29 ;  /* 0x00000008001f7824 */ /* 0x000fe200078e021d */
[----:B------:R-:W-:Y:S01]  /*0470*/  LEA.HI.X.SX32 R23, R23, R2, 0x1, P0 ;  /* 0x0000000217177211 */ /* 0x000fe200000f0eff */
[----:B------:R1:W2:Y:S01]  /*0480*/  LDG.E.U16 R45, [R26.64] ;  /* 0x000000061a2d7981 */ /* 0x0002a2000c1e1500 */
[----:B-----5:R-:W-:-:S02]  /*0490*/  LEA R14, P0, R25, R4, 0x1 ;  /* 0x00000004190e7211 */ /* 0x020fc400078008ff */
[----:B------:R-:W-:Y:S01]  /*04a0*/  LEA R24, P1, R29, R4, 0x1 ;  /* 0x000000041d187211 */ /* 0x000fe200078208ff */
[----:B------:R5:W2:Y:S01]  /*04b0*/  LDG.E.U16 R49, [R22.64] ;  /* 0x0000000616317981 */ /* 0x000aa2000c1e1500 */
[----:B------:R-:W-:Y:S02]  /*04c0*/  LEA.HI.X.SX32 R15, R25, R2, 0x1, P0 ;  /* 0x00000002190f7211 */ /* 0x000fe400000f0eff */
[C---:B0-----:R-:W-:Y:S02]  /*04d0*/  LEA R18, P0, R31.reuse, R4, 0x1 ;  /* 0x000000041f127211 */ /* 0x041fe400078008ff */
[C---:B-1----:R-:W-:Y:S01]  /*04e0*/  LEA R27, R0.reuse, R31, 0x3 ;  /* 0x0000001f001b7211 */ /* 0x042fe200078e18ff */
[----:B------:R0:W2:Y:S01]  /*04f0*/  LDG.E.U16 R51, [R14.64] ;  /* 0x000000060e337981 */ /* 0x0000a2000c1e1500 */
[-C--:B------:R-:W-:Y:S02]  /*0500*/  LEA.HI.X.SX32 R19, R31, R2.reuse, 0x1, P0 ;  /* 0x000000021f137211 */ /* 0x080fe400000f0eff */
[----:B------:R-:W-:Y:S01]  /*0510*/  LEA.HI.X.SX32 R25, R29, R2, 0x1, P1 ;  /* 0x000000021d197211 */ /* 0x000fe200008f0eff */
[C---:B------:R-:W-:Y:S01]  /*0520*/  IMAD R29, R0.reuse, 0x8, R27 ;  /* 0x00000008001d7824 */ /* 0x040fe200078e021b */
[C---:B------:R-:W-:Y:S01]  /*0530*/  LEA R20, P0, R27.reuse, R4, 0x1 ;  /* 0x000000041b147211 */ /* 0x040fe200078008ff */
[----:B------:R1:W2:Y:S03]  /*0540*/  LDG.E.U16 R55, [R18.64] ;  /* 0x0000000612377981 */ /* 0x0002a6000c1e1500 */
[----:B------:R-:W-:Y:S01]  /*0550*/  LEA.HI.X.SX32 R21, R27, R2, 0x1, P0 ;  /* 0x000000021b157211 */ /* 0x000fe200000f0eff */
[C---:B------:R-:W-:Y:S01]  /*0560*/  IMAD R27, R0.reuse, 0x8, R29 ;  /* 0x00000008001b7824 */ /* 0x040fe200078e021d */
[C---:B-----5:R-:W-:Y:S01]  /*0570*/  LEA R22, P0, R29.reuse, R4, 0x1 ;  /* 0x000000041d167211 */ /* 0x060fe200078008ff */
[----:B------:R5:W2:Y:S03]  /*0580*/  LDG.E.U16 R53, [R24.64] ;  /* 0x0000000618357981 */ /* 0x000aa6000c1e1500 */
[----:B------:R-:W-:Y:S01]  /*0590*/  LEA R31, R0, R27, 0x3 ;  /* 0x0000001b001f7211 */ /* 0x000fe200078e18ff */
[----:B------:R1:W2:Y:S01]  /*05a0*/  LDG.E.U16 R57, [R20.64] ;  /* 0x0000000614397981 */ /* 0x0002a2000c1e1500 */
[----:B------:R-:W-:-:S02]  /*05b0*/  LEA.HI.X.SX32 R23, R29, R2, 0x1, P0 ;  /* 0x000000021d177211 */ /* 0x000fc400000f0eff */
[----:B0-----:R-:W-:Y:S01]  /*05c0*/  LEA R14, P0, R31, R4, 0x1 ;  /* 0x000000041f0e7211 */ /* 0x001fe200078008ff */
[----:B-----5:R-:W-:-:S03]  /*05d0*/  IMAD R25, R0, 0x8, R31 ;  /* 0x0000000800197824 */ /* 0x020fc600078e021f */
[----:B------:R-:W-:Y:S01]  /*05e0*/  LEA.HI.X.SX32 R15, R31, R2, 0x1, P0 ;  /* 0x000000021f0f7211 */ /* 0x000fe200000f0eff */
[----:B------:R0:W5:Y:S01]  /*05f0*/  LDG.E.U16 R59, [R22.64] ;  /* 0x00000006163b7981 */ /* 0x000162000c1e1500 */
[C---:B------:R-:W-:Y:S01]  /*0600*/  IMAD R29, R0.reuse, 0x8, R25 ;  /* 0x00000008001d7824 */ /* 0x040fe200078e0219 */
[-C--:B-1----:R-:W-:Y:S02]  /*0610*/  LEA R18, P0, R25, R4.reuse, 0x1 ;  /* 0x0000000419127211 */ /* 0x082fe400078008ff */
[----:B------:R1:W3:Y:S01]  /*0620*/  LDG.E.U16 R63, [R14.64] ;  /* 0x000000060e3f7981 */ /* 0x0002e2000c1e1500 */
[----:B------:R-:W-:Y:S02]  /*0630*/  LEA R26, P1, R27, R4, 0x1 ;  /* 0x000000041b1a7211 */ /* 0x000fe400078208ff */
[----:B------:R-:W-:Y:S02]  /*0640*/  LEA.HI.X.SX32 R19, R25, R2, 0x1, P0 ;  /* 0x0000000219137211 */ /* 0x000fe400000f0eff */
[----:B------:R-:W-:-:S02]  /*0650*/  LEA R25, R0, R29, 0x3 ;  /* 0x0000001d00197211 */ /* 0x000fc400078e18ff */
[----:B------:R-:W-:Y:S01]  /*0660*/  LEA.HI.X.SX32 R27, R27, R2, 0x1, P1 ;  /* 0x000000021b1b7211 */ /* 0x000fe200008f0eff */
[----:B------:R1:W3:Y:S01]  /*0670*/  LDG.E.U16 R65, [R18.64] ;  /* 0x0000000612417981 */ /* 0x0002e2000c1e1500 */
[C---:B------:R-:W-:Y:S01]  /*0680*/  LEA R20, P0, R29.reuse, R4, 0x1 ;  /* 0x000000041d147211 */ /* 0x040fe200078008ff */
[C---:B------:R-:W-:Y:S02]  /*0690*/  IMAD R31, R0.reuse, 0x8, R25 ;  /* 0x00000008001f7824 */ /* 0x040fe400078e0219 */
[----:B------:R1:W3:Y:S01]  /*06a0*/  LDG.E.U16 R61, [R26.64] ;  /* 0x000000061a3d7981 */ /* 0x0002e2000c1e1500 */
[----:B------:R-:W-:Y:S02]  /*06b0*/  LEA.HI.X.SX32 R21, R29, R2, 0x1, P0 ;  /* 0x000000021d157211 */ /* 0x000fe400000f0eff */
[-C--:B0-----:R-:W-:Y:S02]  /*06c0*/  LEA R22, P0, R31, R4.reuse, 0x1 ;  /* 0x000000041f167211 */ /* 0x081fe400078008ff */
[----:B------:R-:W-:Y:S01]  /*06d0*/  LEA R24, P1, R25, R4, 0x1 ;  /* 0x0000000419187211 */ /* 0x000fe200078208ff */
[----:B------:R0:W3:Y:S01]  /*06e0*/  LDG.E.U16 R67, [R20.64] ;  /* 0x0000000614437981 */ /* 0x0000e2000c1e1500 */
[----:B-1----:R-:W-:Y:S01]  /*06f0*/  IMAD R27, R0, 0x8, R31 ;  /* 0x00000008001b7824 */ /* 0x002fe200078e021f */
[----:B------:R-:W-:-:S04]  /*0700*/  LEA.HI.X.SX32 R23, R31, R2, 0x1, P0 ;  /* 0x000000021f177211 */ /* 0x000fc800000f0eff */
[C---:B------:R-:W-:Y:S01]  /*0710*/  LEA R14, P0, R27.reuse, R4, 0x1 ;  /* 0x000000041b0e7211 */ /* 0x040fe200078008ff */
[----:B------:R1:W3:Y:S01]  /*0720*/  LDG.E.U16 R71, [R22.64] ;  /* 0x0000000616477981 */ /* 0x0002e2000c1e1500 */
[----:B------:R-:W-:Y:S02]  /*0730*/  LEA R29, R0, R27, 0x3 ;  /* 0x0000001b001d7211 */ /* 0x000fe400078e18ff */
[----:B------:R-:W-:-:S03]  /*0740*/  LEA.HI.X.SX32 R15, R27, R2, 0x1, P0 ;  /* 0x000000021b0f7211 */ /* 0x000fc600000f0eff */
[C---:B------:R-:W-:Y:S01]  /*0750*/  IMAD R27, R0.reuse, 0x8, R29 ;  /* 0x00000008001b7824 */ /* 0x040fe200078e021d */
[----:B------:R-:W-:Y:S01]  /*0760*/  LEA.HI.X.SX32 R25, R25, R2, 0x1, P1 ;  /* 0x0000000219197211 */ /* 0x000fe200008f0eff */
[----:B------:R1:W3:Y:S01]  /*0770*/  LDG.E.U16 R73, [R14.64] ;  /* 0x000000060e497981 */ /* 0x0002e2000c1e1500 */
[C---:B------:R-:W-:Y:S01]  /*0780*/  LEA R18, P0, R29.reuse, R4, 0x1 ;  /* 0x000000041d127211 */ /* 0x040fe200078008ff */
[----:B------:R-:W-:Y:S02]  /*0790*/  IMAD R31, R0, 0x8, R27 ;  /* 0x00000008001f7824 */ /* 0x000fe400078e021b */
[----:B------:R1:W3:Y:S01]  /*07a0*/  LDG.E.U16 R69, [R24.64] ;  /* 0x0000000618457981 */ /* 0x0002e2000c1e1500 */
[----:B------:R-:W-:Y:S02]  /*07b0*/  LEA.HI.X.SX32 R19, R29, R2, 0x1, P0 ;  /* 0x000000021d137211 */ /* 0x000fe400000f0eff */
[-C--:B0-----:R-:W-:Y:S02]  /*07c0*/  LEA R20, P0, R31, R4.reuse, 0x1 ;  /* 0x000000041f147211 */ /* 0x081fe400078008ff */
[----:B------:R-:W-:Y:S01]  /*07d0*/  LEA R26, P1, R27, R4, 0x1 ;  /* 0x000000041b1a7211 */ /* 0x000fe200078208ff */
[----:B------:R0:W3:Y:S01]  /*07e0*/  LDG.E.U16 R75, [R18.64] ;  /* 0x00000006124b7981 */ /* 0x0000e2000c1e1500 */
[----:B------:R-:W-:-:S02]  /*07f0*/  LEA.HI.X.SX32 R21, R31, R2, 0x1, P0 ;  /* 0x000000021f157211 */ /* 0x000fc400000f0eff */
[C---:B-1----:R-:W-:Y:S02]  /*0800*/  LEA R25, R0.reuse, R31, 0x3 ;  /* 0x0000001f00197211 */ /* 0x042fe400078e18ff */
[----:B------:R-:W-:Y:S01]  /*0810*/  LEA.HI.X.SX32 R27, R27, R2, 0x1, P1 ;  /* 0x000000021b1b7211 */ /* 0x000fe200008f0eff */
[----:B------:R1:W4:Y:S01]  /*0820*/  LDG.E.U16 R79, [R20.64] ;  /* 0x00000006144f7981 */ /* 0x000322000c1e1500 */
[C---:B------:R-:W-:Y:S01]  /*0830*/  LEA R22, P0, R25.reuse, R4, 0x1 ;  /* 0x0000000419167211 */ /* 0x040fe200078008ff */
[C---:B------:R-:W-:Y:S02]  /*0840*/  IMAD R29, R0.reuse, 0x8, R25 ;  /* 0x00000008001d7824 */ /* 0x040fe400078e0219 */
[----:B------:R0:W4:Y:S01]  /*0850*/  LDG.E.U16 R77, [R26.64] ;  /* 0x000000061a4d7981 */ /* 0x000122000c1e1500 */
[----:B------:R-:W-:Y:S01]  /*0860*/  LEA.HI.X.SX32 R23, R25, R2, 0x1, P0 ;  /* 0x0000000219177211 */ /* 0x000fe200000f0eff */
[----:B------:R-:W-:Y:S01]  /*0870*/  IMAD R25, R0, 0x8, R29 ;  /* 0x0000000800197824 */ /* 0x000fe200078e021d */
[----:B------:R-:W-:-:S03]  /*0880*/  LEA R14, P0, R29, R4, 0x1 ;  /* 0x000000041d0e7211 */ /* 0x000fc600078008ff */
[----:B------:R1:W4:Y:S01]  /*0890*/  LDG.E.U16 R81, [R22.64] ;  /* 0x0000000616517981 */ /* 0x000322000c1e1500 */
[C---:B------:R-:W-:Y:S02]  /*08a0*/  LEA R31, R0.reuse, R25, 0x3 ;  /* 0x00000019001f7211 */ /* 0x040fe400078e18ff */
[----:B------:R-:W-:Y:S02]  /*08b0*/  LEA.HI.X.SX32 R15, R29, R2, 0x1, P0 ;  /* 0x000000021d0f7211 */ /* 0x000fe400000f0eff */
[-C--:B0-----:R-:W-:Y:S01]  /*08c0*/  LEA R18, P0, R31, R4.reuse, 0x1 ;  /* 0x000000041f127211 */ /* 0x081fe200078008ff */
[C---:B------:R-:W-:Y:S01]  /*08d0*/  IMAD R27, R0.reuse, 0x8, R31 ;  /* 0x00000008001b7824 */ /* 0x040fe200078e021f */
[----:B------:R-:W-:Y:S01]  /*08e0*/  LEA R24, P1, R25, R4, 0x1 ;  /* 0x0000000419187211 */ /* 0x000fe200078208ff */
[----:B------:R0:W4:Y:S01]  /*08f0*/  LDG.E.U16 R83, [R14.64] ;  /* 0x000000060e537981 */ /* 0x000122000c1e1500 */
[----:B------:R-:W-:Y:S01]  /*0900*/  LEA.HI.X.SX32 R19, R31, R2, 0x1, P0 ;  /* 0x000000021f137211 */ /* 0x000fe200000f0eff */
[----:B------:R-:W-:Y:S01]  /*0910*/  IMAD R29, R0, 0x8, R27 ;  /* 0x00000008001d7824 */ /* 0x000fe200078e021b */
[----:B-1----:R-:W-:-:S02]  /*0920*/  LEA R20, P0, R27, R4, 0x1 ;  /* 0x000000041b147211 */ /* 0x002fc400078008ff */
[-C--:B------:R-:W-:Y:S01]  /*0930*/  LEA.HI.X.SX32 R25, R25, R2.reuse, 0x1, P1 ;  /* 0x0000000219197211 */ /* 0x080fe200008f0eff */
[----:B------:R1:W4:Y:S01]  /*0940*/  LDG.E.U16 R87, [R18.64] ;  /* 0x0000000612577981 */ /* 0x000322000c1e1500 */
[----:B------:R-:W-:Y:S02]  /*0950*/  LEA.HI.X.SX32 R21, R27, R2, 0x1, P0 ;  /* 0x000000021b157211 */ /* 0x000fe400000f0eff */
[----:B------:R-:W-:Y:S01]  /*0960*/  LEA R27, R0, R29, 0x3 ;  /* 0x0000001d001b7211 */ /* 0x000fe200078e18ff */
[----:B------:R1:W4:Y:S01]  /*0970*/  LDG.E.U16 R85, [R24.64] ;  /* 0x0000000618557981 */ /* 0x000322000c1e1500 */
[----:B------:R-:W-:-:S03]  /*0980*/  LEA R22, P0, R29, R4, 0x1 ;  /* 0x000000041d167211 */ /* 0x000fc600078008ff */
[C---:B------:R-:W-:Y:S01]  /*0990*/  IMAD R31, R0.reuse, 0x8, R27 ;  /* 0x00000008001f7824 */ /* 0x040fe200078e021b */
[----:B------:R-:W-:Y:S01]  /*09a0*/  LEA.HI.X.SX32 R23, R29, R2, 0x1, P0 ;  /* 0x000000021d177211 */ /* 0x000fe200000f0eff */
[----:B------:R1:W4:Y:S03]  /*09b0*/  LDG.E.U16 R89, [R20.64] ;  /* 0x0000000614597981 */ /* 0x000326000c1e1500 */
[-C--:B0-----:R-:W-:Y:S01]  /*09c0*/  LEA R14, P0, R31, R4.reuse, 0x1 ;  /* 0x000000041f0e7211 */ /* 0x081fe200078008ff */
[----:B-1----:R-:W-:Y:S01]  /*09d0*/  IMAD R25, R0, 0x8, R31 ;  /* 0x0000000800197824 */ /* 0x002fe200078e021f */
[----:B------:R-:W-:Y:S01]  /*09e0*/  LEA R26, P1, R27, R4, 0x1 ;  /* 0x000000041b1a7211 */ /* 0x000fe200078208ff */
[----:B------:R0:W4:Y:S01]  /*09f0*/  LDG.E.U16 R91, [R22.64] ;  /* 0x00000006165b7981 */ /* 0x000122000c1e1500 */
[----:B------:R-:W-:Y:S02]  /*0a00*/  LEA.HI.X.SX32 R15, R31, R2, 0x1, P0 ;  /* 0x000000021f0f7211 */ /* 0x000fe400000f0eff */
[----:B------:R-:W-:-:S02]  /*0a10*/  LEA R18, P0, R25, R4, 0x1 ;  /* 0x0000000419127211 */ /* 0x000fc400078008ff */
[----:B------:R-:W-:Y:S01]  /*0a20*/  LEA R29, R0, R25, 0x3 ;  /* 0x00000019001d7211 */ /* 0x000fe200078e18ff */
[----:B------:R1:W4:Y:S01]  /*0a30*/  LDG.E.U16 R95, [R14.64] ;  /* 0x000000060e5f7981 */ /* 0x000322000c1e1500 */
[----:B------:R-:W-:-:S03]  /*0a40*/  LEA.HI.X.SX32 R19, R25, R2, 0x1, P0 ;  /* 0x0000000219137211 */ /* 0x000fc600000f0eff */
[C---:B------:R-:W-:Y:S01]  /*0a50*/  IMAD R25, R0.reuse, 0x8, R29 ;  /* 0x0000000800197824 */ /* 0x040fe200078e021d */
[----:B------:R-:W-:Y:S01]  /*0a60*/  LEA.HI.X.SX32 R27, R27, R2, 0x1, P1 ;  /* 0x000000021b1b7211 */ /* 0x000fe200008f0eff */
[----:B------:R1:W4:Y:S01]  /*0a70*/  LDG.E.U16 R97, [R18.64] ;  /* 0x0000000612617981 */ /* 0x000322000c1e1500 */
[C---:B------:R-:W-:Y:S01]  /*0a80*/  LEA R20, P0, R29.reuse, R4, 0x1 ;  /* 0x000000041d147211 */ /* 0x040fe200078008ff */
[C---:B------:R-:W-:Y:S02]  /*0a90*/  IMAD R31, R0.reuse, 0x8, R25 ;  /* 0x00000008001f7824 */ /* 0x040fe400078e0219 */
[----:B------:R1:W4:Y:S01]  /*0aa0*/  LDG.E.U16 R93, [R26.64] ;  /* 0x000000061a5d7981 */ /* 0x000322000c1e1500 */
[----:B------:R-:W-:Y:S02]  /*0ab0*/  LEA.HI.X.SX32 R21, R29, R2, 0x1, P0 ;  /* 0x000000021d157211 */ /* 0x000fe400000f0eff */
[-C--:B0-----:R-:W-:Y:S02]  /*0ac0*/  LEA R22, P0, R31, R4.reuse, 0x1 ;  /* 0x000000041f167211 */ /* 0x081fe400078008ff */
[----:B------:R-:W-:Y:S01]  /*0ad0*/  LEA R24, P1, R25, R4, 0x1 ;  /* 0x0000000419187211 */ /* 0x000fe200078208ff */
[----:B------:R0:W4:Y:S01]  /*0ae0*/  LDG.E.U16 R99, [R20.64] ;  /* 0x0000000614637981 */ /* 0x000122000c1e1500 */
[----:B-1----:R-:W-:-:S02]  /*0af0*/  LEA R27, R0, R31, 0x3 ;  /* 0x0000001f001b7211 */ /* 0x002fc400078e18ff */
[----:B------:R-:W-:Y:S02]  /*0b00*/  LEA.HI.X.SX32 R23, R31, R2, 0x1, P0 ;  /* 0x000000021f177211 */ /* 0x000fe400000f0eff */
[----:B------:R-:W-:Y:S01]  /*0b10*/  LEA R14, P0, R27, R4, 0x1 ;  /* 0x000000041b0e7211 */ /* 0x000fe200078008ff */
[C---:B------:R-:W-:Y:S01]  /*0b20*/  IMAD R29, R0.reuse, 0x8, R27 ;  /* 0x00000008001d7824 */ /* 0x040fe200078e021b */
        /* <DEDUP_REMOVED lines=9> */
[C---:B0-----:R-:W-:Y:S01]  /*0bc0*/  LEA R20, P0, R31.reuse, R4, 0x1 ;  /* 0x000000041f147211 */ /* 0x041fe200078008ff */
[----:B------:R0:W4:Y:S01]  /*0bd0*/  LDG.E.U16 R107, [R18.64] ;  /* 0x00000006126b7981 */ /* 0x000122000c1e1500 */
[C---:B-1----:R-:W-:Y:S02]  /*0be0*/  LEA R25, R0.reuse, R31, 0x3 ;  /* 0x0000001f00197211 */ /* 0x042fe400078e18ff */
[----:B------:R-:W-:Y:S02]  /*0bf0*/  LEA.HI.X.SX32 R21, R31, R2, 0x1, P0 ;  /* 0x000000021f157211 */ /* 0x000fe400000f0eff */
[-C--:B------:R-:W-:Y:S01]  /*0c00*/  LEA R22, P0, R25, R4.reuse, 0x1 ;  /* 0x0000000419167211 */ /* 0x080fe200078008ff */
[----:B------:R-:W-:Y:S01]  /*0c10*/  IMAD R29, R0, 0x8, R25 ;  /* 0x00000008001d7824 */ /* 0x000fe200078e0219 */
[----:B------:R-:W-:Y:S01]  /*0c20*/  LEA R26, P1, R27, R4, 0x1 ;  /* 0x000000041b1a7211 */ /* 0x000fe200078208ff */
[----:B------:R1:W4:Y:S01]  /*0c30*/  LDG.E.U16 R111, [R20.64] ;  /* 0x00000006146f7981 */ /* 0x000322000c1e1500 */
[----:B------:R-:W-:-:S02]  /*0c40*/  LEA.HI.X.SX32 R23, R25, R2, 0x1, P0 ;  /* 0x0000000219177211 */ /* 0x000fc400000f0eff */
[C---:B------:R-:W-:Y:S02]  /*0c50*/  LEA R25, R0.reuse, R29, 0x3 ;  /* 0x0000001d00197211 */ /* 0x040fe400078e18ff */
[----:B------:R-:W-:Y:S01]  /*0c60*/  LEA.HI.X.SX32 R27, R27, R2, 0x1, P1 ;  /* 0x000000021b1b7211 */ /* 0x000fe200008f0eff */
[----:B------:R1:W4:Y:S01]  /*0c70*/  LDG.E.U16 R113, [R22.64] ;  /* 0x0000000616717981 */ /* 0x000322000c1e1500 */
[C---:B------:R-:W-:Y:S01]  /*0c80*/  LEA R14, P0, R29.reuse, R4, 0x1 ;  /* 0x000000041d0e7211 */ /* 0x040fe200078008ff */
[----:B------:R-:W-:Y:S02]  /*0c90*/  IMAD R31, R0, 0x8, R25 ;  /* 0x00000008001f7824 */ /* 0x000fe400078e0219 */
[----:B------:R1:W4:Y:S01]  /*0ca0*/  LDG.E.U16 R109, [R26.64] ;  /* 0x000000061a6d7981 */ /* 0x000322000c1e1500 */
[----:B------:R-:W-:Y:S02]  /*0cb0*/  LEA.HI.X.SX32 R15, R29, R2, 0x1, P0 ;  /* 0x000000021d0f7211 */ /* 0x000fe400000f0eff */
[----:B0-----:R-:W-:-:S02]  /*0cc0*/  LEA R18, P0, R31, R4, 0x1 ;  /* 0x000000041f127211 */ /* 0x001fc400078008ff */
[----:B------:R-:W-:Y:S01]  /*0cd0*/  LEA R24, P1, R25, R4, 0x1 ;  /* 0x0000000419187211 */ /* 0x000fe200078208ff */
[----:B------:R0:W4:Y:S01]  /*0ce0*/  LDG.E.U16 R115, [R14.64] ;  /* 0x000000060e737981 */ /* 0x000122000c1e1500 */
[C---:B-1----:R-:W-:Y:S02]  /*0cf0*/  LEA R27, R0.reuse, R31, 0x3 ;  /* 0x0000001f001b7211 */ /* 0x042fe400078e18ff */
[----:B------:R-:W-:Y:S02]  /*0d00*/  LEA.HI.X.SX32 R19, R31, R2, 0x1, P0 ;  /* 0x000000021f137211 */ /* 0x000fe400000f0eff */
[----:B------:R-:W-:Y:S01]  /*0d10*/  LEA R20, P0, R27, R4, 0x1 ;  /* 0x000000041b147211 */ /* 0x000fe200078008ff */
[----:B------:R-:W-:Y:S01]  /*0d20*/  IMAD R29, R0, 0x8, R27 ;  /* 0x00000008001d7824 */ /* 0x000fe200078e021b */
[-C--:B------:R-:W-:Y:S01]  /*0d30*/  LEA.HI.X.SX32 R25, R25, R2.reuse, 0x1, P1 ;  /* 0x0000000219197211 */ /* 0x080fe200008f0eff */
[----:B------:R1:W4:Y:S01]  /*0d40*/  LDG.E.U16 R119, [R18.64] ;  /* 0x0000000612777981 */ /* 0x000322000c1e1500 */
[----:B------:R-:W-:-:S02]  /*0d50*/  LEA.HI.X.SX32 R21, R27, R2, 0x1, P0 ;  /* 0x000000021b157211 */ /* 0x000fc400000f0eff */
        /* <DEDUP_REMOVED lines=32> */
[C---:B------:R-:W-:Y:S01]  /*0f60*/  LEA R27, R0.reuse, R29, 0x3 ;  /* 0x0000001d001b7211 */ /* 0x040fe200078e18ff */
[----:B------:R0:W4:Y:S04]  /*0f70*/  LDG.E.U16 R133, [R24.64] ;  /* 0x0000000618857981 */ /* 0x000128000c1e1500 */
[C---:B------:R-:W-:Y:S01]  /*0f80*/  IMAD R31, R0.reuse, 0x8, R27 ;  /* 0x00000008001f7824 */ /* 0x040fe200078e021b */
[----:B------:R-:W-:Y:S01]  /*0f90*/  LEA R18, P0, R29, R4, 0x1 ;  /* 0x000000041d127211 */ /* 0x000fe200078008ff */
[----:B------:R1:W4:Y:S03]  /*0fa0*/  LDG.E.U16 R137, [R14.64] ;  /* 0x000000060e897981 */ /* 0x000326000c1e1500 */
[----:B0-----:R-:W-:-:S02]  /*0fb0*/  LEA R25, R0, R31, 0x3 ;  /* 0x0000001f00197211 */ /* 0x001fc400078e18ff */
[----:B------:R-:W-:Y:S02]  /*0fc0*/  LEA.HI.X.SX32 R19, R29, R2, 0x1, P0 ;  /* 0x000000021d137211 */ /* 0x000fe400000f0eff */
[-C--:B------:R-:W-:Y:S01]  /*0fd0*/  LEA R20, P0, R31, R4.reuse, 0x1 ;  /* 0x000000041f147211 */ /* 0x080fe200078008ff */
[C---:B------:R-:W-:Y:S01]  /*0fe0*/  IMAD R29, R0.reuse, 0x8, R25 ;  /* 0x00000008001d7824 */ /* 0x040fe200078e0219 */
[----:B------:R-:W-:Y:S01]  /*0ff0*/  LEA R26, P1, R27, R4, 0x1 ;  /* 0x000000041b1a7211 */ /* 0x000fe200078208ff */
[----:B------:R0:W4:Y:S01]  /*1000*/  LDG.E.U16 R139, [R18.64] ;  /* 0x00000006128b7981 */ /* 0x000122000c1e1500 */
[----:B------:R-:W-:Y:S02]  /*1010*/  LEA.HI.X.SX32 R21, R31, R2, 0x1, P0 ;  /* 0x000000021f157211 */ /* 0x000fe400000f0eff */
[----:B-1----:R-:W-:Y:S02]  /*1020*/  LEA R22, P0, R25, R4, 0x1 ;  /* 0x0000000419167211 */ /* 0x002fe400078008ff */
[----:B------:R-:W-:-:S02]  /*1030*/  LEA R31, R0, R29, 0x3 ;  /* 0x0000001d001f7211 */ /* 0x000fc400078e18ff */
[----:B------:R-:W-:Y:S01]  /*1040*/  LEA.HI.X.SX32 R23, R25, R2, 0x1, P0 ;  /* 0x0000000219177211 */ /* 0x000fe200000f0eff */
[----:B------:R1:W4:Y:S01]  /*1050*/  LDG.E.U16 R21, [R20.64] ;  /* 0x0000000614157981 */ /* 0x000322000c1e1500 */
[----:B------:R-:W-:Y:S01]  /*1060*/  LEA R14, P0, R29, R4, 0x1 ;  /* 0x000000041d0e7211 */ /* 0x000fe200078008ff */
[----:B------:R-:W-:Y:S01]  /*1070*/  IMAD R33, R0, 0x8, R31 ;  /* 0x0000000800217824 */ /* 0x000fe200078e021f */
[-C--:B------:R-:W-:Y:S02]  /*1080*/  LEA.HI.X.SX32 R27, R27, R2.reuse, 0x1, P1 ;  /* 0x000000021b1b7211 */ /* 0x080fe400008f0eff */
[----:B------:R-:W-:Y:S01]  /*1090*/  LEA.HI.X.SX32 R15, R29, R2, 0x1, P0 ;  /* 0x000000021d0f7211 */ /* 0x000fe200000f0eff */
[----:B------:R-:W4:Y:S01]  /*10a0*/  LDG.E.U16 R23, [R22.64] ;  /* 0x0000000616177981 */ /* 0x000f22000c1e1500 */
[-C--:B------:R-:W-:Y:S02]  /*10b0*/  LEA R24, P1, R31, R4.reuse, 0x1 ;  /* 0x000000041f187211 */ /* 0x080fe400078208ff */
[----:B0-----:R-:W-:Y:S01]  /*10c0*/  LEA R18, P0, R33, R4, 0x1 ;  /* 0x0000000421127211 */ /* 0x001fe200078008ff */
[----:B------:R-:W4:Y:S01]  /*10d0*/  LDG.E.U16 R27, [R26.64] ;  /* 0x000000061a1b7981 */ /* 0x000f22000c1e1500 */
[----:B------:R-:W-:-:S02]  /*10e0*/  LEA.HI.X.SX32 R25, R31, R2, 0x1, P1 ;  /* 0x000000021f197211 */ /* 0x000fc400008f0eff */
[----:B------:R-:W-:Y:S01]  /*10f0*/  LEA.HI.X.SX32 R19, R33, R2, 0x1, P0 ;  /* 0x0000000221137211 */ /* 0x000fe200000f0eff */
[----:B------:R-:W4:Y:S04]  /*1100*/  LDG.E.U16 R15, [R14.64] ;  /* 0x000000060e0f7981 */ /* 0x000f28000c1e1500 */
[----:B------:R-:W4:Y:S04]  /*1110*/  LDG.E.U16 R25, [R24.64] ;  /* 0x0000000618197981 */ /* 0x000f28000c1e1500 */
[----:B------:R-:W4:Y:S01]  /*1120*/  LDG.E.U16 R19, [R18.64] ;  /* 0x0000000612137981 */ /* 0x000f22000c1e1500 */
[----:B------:R-:W-:-:S02]  /*1130*/  LOP3.LUT R252, R56, 0xff, RZ, 0xc0, !PT ;  /* 0x000000ff38fc7812 */ /* 0x000fc400078ec0ff */
[----:B------:R-:W-:Y:S02]  /*1140*/  LOP3.LUT R8, R56, 0xc0, RZ, 0xc0, !PT ;  /* 0x000000c038087812 */ /* 0x000fe400078ec0ff */
[----:B------:R-:W-:Y:S02]  /*1150*/  SHF.L.U32 R0, R252, 0x1, RZ ;  /* 0x00000001fc007819 */ /* 0x000fe400000006ff */
[----:B------:R-:W-:-:S04]  /*1160*/  SHF.R.U32.HI R29, RZ, 0x2, R8 ;  /* 0x00000002ff1d7819 */ /* 0x000fc80000011608 */
[----:B------:R-:W-:Y:S02]  /*1170*/  LOP3.LUT R2, R0, R29, RZ, 0x3c, !PT ;  /* 0x0000001d00027212 */ /* 0x000fe400078e3cff */
[----:B------:R-:W-:-:S03]  /*1180*/  IADD3 R12, R17, 0x20, RZ ;  /* 0x00000020110c7810 */ /* 0x000fc60007ffe0ff */
[----:B--2---:R-:W-:Y:S04]  /*1190*/  STS.U16 [R2+0x800], R13 ;  /* 0x0008000d02007388 */ /* 0x004fe80000000400 */
[----:B------:R-:W-:Y:S04]  /*11a0*/  STS.U16 [R2+0xa00], R35 ;  /* 0x000a002302007388 */ /* 0x000fe80000000400 */
        /* <DEDUP_REMOVED lines=11> */
[----:B-----5:R-:W-:Y:S04]  /*1260*/  STS.U16 [R2+0x2200], R59 ;  /* 0x0022003b02007388 */ /* 0x020fe80000000400 */
[----:B---3--:R-:W-:Y:S04]  /*1270*/  STS.U16 [R2+0x2400], R61 ;  /* 0x0024003d02007388 */ /* 0x008fe80000000400 */
[----:B------:R-:W-:Y:S01]  /*1280*/  STS.U16 [R2+0x2600], R63 ;  /* 0x0026003f02007388 */ /* 0x000fe20000000400 */
[----:B------:R-:W-:-:S02]  /*1290*/  ISETP.GE.AND P0, PT, R12, 0x1, PT ;  /* 0x000000010c00780c */ /* 0x000fc40003f06270 */
[----:B------:R-:W-:Y:S01]  /*12a0*/  LOP3.LUT R42, R56, 0x1c, RZ, 0xc0, !PT ;  /* 0x0000001c382a7812 */ /* 0x000fe200078ec0ff */
[----:B------:R0:W-:Y:S01]  /*12b0*/  STS.U16 [R2], R3 ;  /* 0x0000000302007388 */ /* 0x0001e20000000400 */
[----:B------:R-:W-:Y:S01]  /*12c0*/  MOV R4, 0xff800000 ;  /* 0xff80000000047802 */ /* 0x000fe20000000f00 */
[----:B------:R-:W-:Y:S01]  /*12d0*/  IMAD.MOV.U32 R10, RZ, RZ, 0x3f800000 ;  /* 0x3f800000ff0a7424 */ /* 0x000fe200078e00ff */
[----:B------:R-:W-:Y:S01]  /*12e0*/  MOV R6, 0xff800000 ;  /* 0xff80000000067802 */ /* 0x000fe20000000f00 */
[----:B------:R2:W-:Y:S01]  /*12f0*/  STS.U16 [R2+0x200], R5 ;  /* 0x0002000502007388 */ /* 0x0005e20000000400 */
[----:B------:R-:W-:Y:S01]  /*1300*/  MOV R8, 0x3f800000 ;  /* 0x3f80000000087802 */ /* 0x000fe20000000f00 */
[----:B------:R-:W-:Y:S01]  /*1310*/  IMAD.SHL.U32 R54, R42, 0x4, RZ ;  /* 0x000000042a367824 */ /* 0x000fe200078e00ff */
[----:B-1----:R-:W-:Y:S01]  /*1320*/  MOV R20, 0x3f800000 ;  /* 0x3f80000000147802 */ /* 0x002fe20000000f00 */
[----:B------:R1:W-:Y:S01]  /*1330*/  STS.U16 [R2+0x400], R7 ;  /* 0x0004000702007388 */ /* 0x0003e20000000400 */
[----:B0-----:R-:W-:-:S03]  /*1340*/  IMAD.MOV.U32 R3, RZ, RZ, 0x3f800000 ;  /* 0x3f800000ff037424 */ /* 0x001fc600078e00ff */
[----:B----4-:R0:W-:Y:S01]  /*1350*/  STS.U16 [R2+0x600], R11 ;  /* 0x0006000b02007388 */ /* 0x0101e20000000400 */
[----:B--2---:R-:W-:-:S03]  /*1360*/  IMAD.MOV.U32 R5, RZ, RZ, -0x800000 ;  /* 0xff800000ff057424 */ /* 0x004fc600078e00ff */
[----:B------:R2:W-:Y:S01]  /*1370*/  STS.U16 [R2+0x2800], R65 ;  /* 0x0028004102007388 */ /* 0x0005e20000000400 */
[----:B-1----:R-:W-:-:S03]  /*1380*/  IMAD.MOV.U32 R7, RZ, RZ, -0x800000 ;  /* 0xff800000ff077424 */ /* 0x002fc600078e00ff */
[----:B------:R1:W-:Y:S01]  /*1390*/  STS.U16 [R2+0x2a00], R67 ;  /* 0x002a004302007388 */ /* 0x0003e20000000400 */
[----:B0-----:R-:W-:-:S03]  /*13a0*/  IMAD R11, R9, c[0x0][0x1c8], RZ ;  /* 0x00007200090b7a24 */ /* 0x001fc600078e02ff */
[----:B------:R0:W-:Y:S01]  /*13b0*/  STS.U16 [R2+0x2c00], R69 ;  /* 0x002c004502007388 */ /* 0x0001e20000000400 */
[----:B--2---:R-:W-:-:S03]  /*13c0*/  CS2R R64, SRZ ;  /* 0x0000000000407805 */ /* 0x004fc6000001ff00 */
[----:B------:R2:W-:Y:S01]  /*13d0*/  STS.U16 [R2+0x2e00], R71 ;  /* 0x002e004702007388 */ /* 0x0005e20000000400 */
[----:B-1----:R-:W-:-:S03]  /*13e0*/  CS2R R66, SRZ ;  /* 0x0000000000427805 */ /* 0x002fc6000001ff00 */
[----:B------:R1:W-:Y:S01]  /*13f0*/  STS.U16 [R2+0x3000], R73 ;  /* 0x0030004902007388 */ /* 0x0003e20000000400 */
[----:B0-----:R-:W-:-:S03]  /*1400*/  CS2R R68, SRZ ;  /* 0x0000000000447805 */ /* 0x001fc6000001ff00 */
        /* <DEDUP_REMOVED lines=42> */
[----:B------:R-:W-:Y:S01]  /*16b0*/  STS.U16 [R2+0x5e00], R119 ;  /* 0x005e007702007388 */ /* 0x000fe20000000400 */
[----:B--2---:R-:W-:-:S03]  /*16c0*/  CS2R R112, SRZ ;  /* 0x0000000000707805 */ /* 0x004fc6000001ff00 */
[----:B------:R0:W-:Y:S01]  /*16d0*/  STS.U16 [R2+0x5c00], R117 ;  /* 0x005c007502007388 */ /* 0x0001e20000000400 */
[----:B-1----:R-:W-:-:S03]  /*16e0*/  CS2R R114, SRZ ;  /* 0x0000000000727805 */ /* 0x002fc6000001ff00 */
        /* <DEDUP_REMOVED lines=11> */
[----:B------:R-:W-:Y:S01]  /*17a0*/  STS.U16 [R2+0x7e00], R19 ;  /* 0x007e001302007388 */ /* 0x000fe20000000400 */
[----:B0-----:R-:W-:Y:S01]  /*17b0*/  CS2R R116, SRZ ;  /* 0x0000000000747805 */ /* 0x001fe2000001ff00 */
[----:B------:R-:W-:-:S02]  /*17c0*/  CS2R R118, SRZ ;  /* 0x0000000000767805 */ /* 0x000fc4000001ff00 */
[----:B------:R0:W-:Y:S04]  /*17d0*/  STS.U16 [R2+0x6000], R121 ;  /* 0x0060007902007388 */ /* 0x0001e80000000400 */
[----:B------:R1:W-:Y:S04]  /*17e0*/  STS.U16 [R2+0x6200], R123 ;  /* 0x0062007b02007388 */ /* 0x0003e80000000400 */
[----:B------:R2:W-:Y:S01]  /*17f0*/  STS.U16 [R2+0x6400], R125 ;  /* 0x0064007d02007388 */ /* 0x0005e20000000400 */
[----:B0-----:R-:W-:-:S03]  /*1800*/  CS2R R120, SRZ ;  /* 0x0000000000787805 */ /* 0x001fc6000001ff00 */
[----:B------:R0:W-:Y:S01]  /*1810*/  STS.U16 [R2+0x6600], R127 ;  /* 0x0066007f02007388 */ /* 0x0001e20000000400 */
[----:B-1----:R-:W-:Y:S01]  /*1820*/  CS2R R122, SRZ ;  /* 0x00000000007a7805 */ /* 0x002fe2000001ff00 */
[----:B--2---:R-:W-:Y:S01]  /*1830*/  CS2R R124, SRZ ;  /* 0x00000000007c7805 */ /* 0x004fe2000001ff00 */
[----:B0-----:R-:W-:Y:S01]  /*1840*/  CS2R R126, SRZ ;  /* 0x00000000007e7805 */ /* 0x001fe2000001ff00 */
[----:B------:R-:W-:Y:S05]  /*1850*/  @!P0 BRA `(.L_x_0) ;  /* 0x00005ae000008947 */ /* 0x000fea0003800000 */
[----:B------:R-:W-:Y:S01]  /*1860*/  MOV R43, c[0x0][0x1b8] ;  /* 0x00006e00002b7a02 */ /* 0x000fe20000000f00 */
[----:B------:R-:W-:Y:S01]  /*1870*/  IMAD R9, R9, c[0x0][0x1b8], RZ ;  /* 0x00006e0009097a24 */ /* 0x000fe200078e02ff */
[C---:B------:R-:W-:Y:S01]  /*1880*/  LOP3.LUT R11, R56.reuse, 0x3, RZ, 0xc0, !PT ;  /* 0x00000003380b7812 */ /* 0x040fe200078ec0ff */
[C---:B------:R-:W-:Y:S01]  /*1890*/  IMAD.SHL.U32 R7, R56.reuse, 0x2, RZ ;  /* 0x0000000238077824 */ /* 0x040fe200078e00ff */
[C---:B------:R-:W-:Y:S01]  /*18a0*/  LOP3.LUT R5, R56.reuse, 0x60, RZ, 0xc0, !PT ;  /* 0x0000006038057812 */ /* 0x040fe200078ec0ff */
[----:B------:R-:W-:Y:S01]  /*18b0*/  IMAD R10, R43, 0x8, R9 ;  /* 0x000000082b0a7824 */ /* 0x000fe200078e0209 */
[----:B------:R-:W-:Y:S01]  /*18c0*/  LOP3.LUT R12, R56, 0x7, RZ, 0xc0, !PT ;  /* 0x00000007380c7812 */ /* 0x000fe200078ec0ff */
[----:B------:R-:W-:Y:S01]  /*18d0*/  IMAD.MOV.U32 R132, RZ, RZ, -0x800000 ;  /* 0xff800000ff847424 */ /* 0x000fe200078e00ff */
[----:B------:R-:W-:Y:S01]  /*18e0*/  SHF.L.U32 R4, R11, 0x1, RZ ;  /* 0x000000010b047819 */ /* 0x000fe200000006ff */
[----:B------:R-:W-:Y:S01]  /*18f0*/  CS2R R124, SRZ ;  /* 0x00000000007c7805 */ /* 0x000fe2000001ff00 */
[----:B------:R-:W-:Y:S01]  /*1900*/  LEA R15, R43, R10, 0x3 ;  /* 0x0000000a2b0f7211 */ /* 0x000fe200078e18ff */
[----:B------:R-:W-:Y:S01]  /*1910*/  IMAD.SHL.U32 R13, R12, 0x40, RZ ;  /* 0x000000400c0d7824 */ /* 0x000fe200078e00ff */
[----:B------:R-:W-:Y:S01]  /*1920*/  SHF.L.U32 R6, R56, 0x3, RZ ;  /* 0x0000000338067819 */ /* 0x000fe200000006ff */
[C---:B------:R-:W-:Y:S01]  /*1930*/  IMAD R8, R5.reuse, 0x10, R12 ;  /* 0x0000001005087824 */ /* 0x040fe200078e020c */
[----:B------:R-:W-:Y:S01]  /*1940*/  LEA.HI R14, R5, R4, RZ, 0x1e ;  /* 0x00000004050e7211 */ /* 0x000fe200078ff0ff */
[C---:B------:R-:W-:Y:S01]  /*1950*/  IMAD R16, R43.reuse, 0x8, R15 ;  /* 0x000000082b107824 */ /* 0x040fe200078e020f */
[----:B------:R-:W-:Y:S01]  /*1960*/  SHF.R.U32.HI R4, RZ, 0x1, R5 ;  /* 0x00000001ff047819 */ /* 0x000fe20000011605 */
[----:B------:R-:W-:Y:S01]  /*1970*/  IMAD.SHL.U32 R8, R8, 0x10, RZ ;  /* 0x0000001008087824 */ /* 0x000fe200078e00ff */
[----:B------:R-:W-:Y:S01]  /*1980*/  LOP3.LUT R6, R6, 0x30, RZ, 0xc0, !PT ;  /* 0x0000003006067812 */ /* 0x000fe200078ec0ff */
[----:B------:R-:W-:Y:S01]  /*1990*/  IMAD R5, R36, c[0x0][0x1b0], RZ ;  /* 0x00006c0024057a24 */ /* 0x000fe200078e02ff */
[C---:B------:R-:W-:Y:S01]  /*19a0*/  LEA R18, R43.reuse, R16, 0x3 ;  /* 0x000000102b127211 */ /* 0x040fe200078e18ff */
[----:B------:R-:W-:Y:S01]  /*19b0*/  CS2R R126, SRZ ;  /* 0x00000000007e7805 */ /* 0x000fe2000001ff00 */
[----:B------:R-:W-:Y:S01]  /*19c0*/  SHF.L.U32 R19, R56, 0x6, RZ ;  /* 0x0000000638137819 */ /* 0x000fe200000006ff */
[----:B------:R-:W-:Y:S01]  /*19d0*/  CS2R R120, SRZ ;  /* 0x0000000000787805 */ /* 0x000fe2000001ff00 */
[----:B------:R-:W-:Y:S01]  /*19e0*/  LOP3.LUT R14, R4, 0x30, R7, 0x78, !PT ;  /* 0x00000030040e7812 */ /* 0x000fe200078e7807 */
[----:B------:R-:W-:Y:S01]  /*19f0*/  IMAD R20, R43, 0x8, R18 ;  /* 0x000000082b147824 */ /* 0x000fe200078e0212 */
[----:B------:R-:W-:Y:S01]  /*1a00*/  LOP3.LUT R4, R13, R6, RZ, 0xfc, !PT ;  /* 0x000000060d047212 */ /* 0x000fe200078efcff */
[----:B------:R-:W-:Y:S01]  /*1a10*/  CS2R R122, SRZ ;  /* 0x00000000007a7805 */ /* 0x000fe2000001ff00 */
[----:B------:R-:W-:Y:S01]  /*1a20*/  LOP3.LUT R19, R6, 0x3c0, R19, 0xf8, !PT ;  /* 0x000003c006137812 */ /* 0x000fe200078ef813 */
[----:B------:R-:W-:Y:S01]  /*1a30*/  CS2R R116, SRZ ;  /* 0x0000000000747805 */ /* 0x000fe2000001ff00 */
[C---:B------:R-:W-:Y:S01]  /*1a40*/  LEA R21, R43.reuse, R20, 0x3 ;  /* 0x000000142b157211 */ /* 0x040fe200078e18ff */
[----:B------:R-:W-:Y:S01]  /*1a50*/  CS2R R118, SRZ ;  /* 0x0000000000767805 */ /* 0x000fe2000001ff00 */
[----:B------:R-:W-:Y:S01]  /*1a60*/  LOP3.LUT R3, R56, 0xe0, RZ, 0xc0, !PT ;  /* 0x000000e038037812 */ /* 0x000fe200078ec0ff */
[----:B------:R-:W-:Y:S01]  /*1a70*/  CS2R R112, SRZ ;  /* 0x0000000000707805 */ /* 0x000fe2000001ff00 */
[----:B------:R-:W-:Y:S01]  /*1a80*/  LOP3.LUT R6, R6, 0x30, R7, 0x78, !PT ;  /* 0x0000003006067812 */ /* 0x000fe200078e7807 */
[----:B------:R-:W-:Y:S01]  /*1a90*/  IMAD R26, R43, 0x8, R21 ;  /* 0x000000082b1a7824 */ /* 0x000fe200078e0215 */
[--C-:B------:R-:W-:Y:S01]  /*1aa0*/  LOP3.LUT R39, R4, 0x10, R7.reuse, 0x78, !PT ;  /* 0x0000001004277812 */ /* 0x100fe200078e7807 */
[----:B------:R-:W-:Y:S01]  /*1ab0*/  IMAD R4, R36, c[0x0][0x1a0], RZ ;  /* 0x0000680024047a24 */ /* 0x000fe200078e02ff */
[----:B------:R-:W-:Y:S01]  /*1ac0*/  LEA R40, R3, R6, 0x4 ;  /* 0x0000000603287211 */ /* 0x000fe200078e20ff */
[----:B------:R-:W-:Y:S01]  /*1ad0*/  IMAD R6, R252, c[0x0][0x1a8], RZ ;  /* 0x00006a00fc067a24 */ /* 0x000fe200078e02ff */
[C---:B------:R-:W-:Y:S01]  /*1ae0*/  LEA R27, R43.reuse, R26, 0x3 ;  /* 0x0000001a2b1b7211 */ /* 0x040fe200078e18ff */
[----:B------:R-:W-:Y:S01]  /*1af0*/  CS2R R114, SRZ ;  /* 0x0000000000727805 */ /* 0x000fe2000001ff00 */
[----:B------:R-:W-:Y:S01]  /*1b00*/  LOP3.LUT R41, R8, 0x30, R7, 0x78, !PT ;  /* 0x0000003008297812 */ /* 0x000fe200078e7807 */
[----:B------:R-:W-:Y:S01]  /*1b10*/  CS2R R108, SRZ ;  /* 0x00000000006c7805 */ /* 0x000fe2000001ff00 */
[----:B------:R-:W-:Y:S01]  /*1b20*/  LOP3.LUT R3, R56, 0x1f, RZ, 0xc0, !PT ;  /* 0x0000001f38037812 */ /* 0x000fe200078ec0ff */
[C---:B------:R-:W-:Y:S01]  /*1b30*/  IMAD R28, R43.reuse, 0x8, R27 ;  /* 0x000000082b1c7824 */ /* 0x040fe200078e021b */
[----:B------:R-:W-:Y:S01]  /*1b40*/  MOV R7, c[0x0][0x1a8] ;  /* 0x00006a0000077a02 */ /* 0x000fe20000000f00 */
[----:B------:R-:W-:Y:S01]  /*1b50*/  CS2R R110, SRZ ;  /* 0x00000000006e7805 */ /* 0x000fe2000001ff00 */
[C---:B------:R-:W-:Y:S01]  /*1b60*/  LEA R24, P0, R4.reuse, c[0x0][0x168], 0x1 ;  /* 0x00005a0004187a11 */ /* 0x040fe200078008ff */
[----:B------:R-:W-:Y:S01]  /*1b70*/  IMAD R29, R43, 0x8, R28 ;  /* 0x000000082b1d7824 */ /* 0x000fe200078e021c */
[----:B------:R-:W-:Y:S01]  /*1b80*/  LEA R7, R7, R6, 0x8 ;  /* 0x0000000607077211 */ /* 0x000fe200078e40ff */
[----:B------:R-:W-:Y:S01]  /*1b90*/  IMAD R8, R3, c[0x0][0x1b4], RZ ;  /* 0x00006d0003087a24 */ /* 0x000fe200078e02ff */
[----:B------:R-:W-:Y:S01]  /*1ba0*/  LEA.HI.X.SX32 R25, R4, c[0x0][0x16c], 0x1, P0 ;  /* 0x00005b0004197a11 */ /* 0x000fe200000f0eff */
[----:B------:R-:W-:Y:S01]  /*1bb0*/  IMAD.SHL.U32 R3, R5, 0x2, RZ ;  /* 0x0000000205037824 */ /* 0x000fe200078e00ff */
[----:B------:R-:W-:Y:S01]  /*1bc0*/  LEA R30, R43, R29, 0x3 ;  /* 0x0000001d2b1e7211 */ /* 0x000fe200078e18ff */
[----:B------:R-:W-:Y:S01]  /*1bd0*/  IMAD.HI R5, R5, 0x2, RZ ;  /* 0x0000000205057827 */ /* 0x000fe200078e02ff */
[----:B------:R-:W-:Y:S01]  /*1be0*/  LEA R22, P0, R6, R24, 0x1 ;  /* 0x0000001806167211 */ /* 0x000fe200078008ff */
[----:B------:R-:W-:Y:S01]  /*1bf0*/  CS2R R104, SRZ ;  /* 0x0000000000687805 */ /* 0x000fe2000001ff00 */
[----:B------:R-:W-:Y:S01]  /*1c00*/  LEA R31, R43, R30, 0x3 ;  /* 0x0000001e2b1f7211 */ /* 0x000fe200078e18ff */
[----:B------:R-:W-:Y:S01]  /*1c10*/  CS2R R106, SRZ ;  /* 0x00000000006a7805 */ /* 0x000fe2000001ff00 */
[----:B------:R-:W-:Y:S01]  /*1c20*/  LEA R24, P1, R7, R24, 0x1 ;  /* 0x0000001807187211 */ /* 0x000fe200078208ff */
[----:B------:R-:W-:Y:S01]  /*1c30*/  CS2R R100, SRZ ;  /* 0x0000000000647805 */ /* 0x000fe2000001ff00 */
[----:B------:R-:W-:Y:S01]  /*1c40*/  LEA R32, R43, R31, 0x3 ;  /* 0x0000001f2b207211 */ /* 0x000fe200078e18ff */
[----:B------:R-:W-:Y:S01]  /*1c50*/  CS2R R102, SRZ ;  /* 0x0000000000667805 */ /* 0x000fe2000001ff00 */
[C---:B------:R-:W-:Y:S01]  /*1c60*/  SHF.L.U32 R4, R8.reuse, 0x1, RZ ;  /* 0x0000000108047819 */ /* 0x040fe200000006ff */
[----:B------:R-:W-:Y:S01]  /*1c70*/  IMAD.HI R8, R8, 0x2, RZ ;  /* 0x0000000208087827 */ /* 0x000fe200078e02ff */
[-C--:B------:R-:W-:Y:S01]  /*1c80*/  LEA.HI.X.SX32 R23, R6, R25.reuse, 0x1, P0 ;  /* 0x0000001906177211 */ /* 0x080fe200000f0eff */
[----:B------:R-:W-:Y:S01]  /*1c90*/  CS2R R96, SRZ ;  /* 0x0000000000607805 */ /* 0x000fe2000001ff00 */
[----:B------:R-:W-:Y:S01]  /*1ca0*/  LEA.HI.X.SX32 R25, R7, R25, 0x1, P1 ;  /* 0x0000001907197211 */ /* 0x000fe200008f0eff */
[C---:B------:R-:W-:Y:S01]  /*1cb0*/  IMAD R33, R43.reuse, 0x8, R32 ;  /* 0x000000082b217824 */ /* 0x040fe200078e0220 */
[----:B------:R-:W-:Y:S01]  /*1cc0*/  IADD3 R159, P0, P1, R4, c[0x0][0x170], R3 ;  /* 0x00005c00049f7a10 */ /* 0x000fe2000791e003 */
[----:B------:R-:W-:Y:S01]  /*1cd0*/  CS2R R98, SRZ ;  /* 0x0000000000627805 */ /* 0x000fe2000001ff00 */
[----:B------:R-:W-:Y:S01]  /*1ce0*/  LEA R12, R12, R41, 0xa ;  /* 0x000000290c0c7211 */ /* 0x000fe200078e50ff */
[----:B------:R-:W-:Y:S01]  /*1cf0*/  IMAD R34, R43, 0x8, R33 ;  /* 0x000000082b227824 */ /* 0x000fe200078e0221 */
[----:B------:R-:W-:Y:S01]  /*1d00*/  IADD3.X R41, R8, c[0x0][0x174], R5, P0, P1 ;  /* 0x00005d0008297a10 */ /* 0x000fe200007e2405 */
[----:B------:R-:W-:Y:S01]  /*1d10*/  CS2R R92, SRZ ;  /* 0x00000000005c7805 */ /* 0x000fe2000001ff00 */
[-C--:B------:R-:W-:Y:S01]  /*1d20*/  LEA R50, P0, R9, R159.reuse, 0x1 ;  /* 0x0000009f09327211 */ /* 0x080fe200078008ff */
[----:B------:R-:W-:Y:S01]  /*1d30*/  IMAD R35, R43, 0x8, R34 ;  /* 0x000000082b237824 */ /* 0x000fe200078e0222 */
[CC--:B------:R-:W-:Y:S01]  /*1d40*/  LEA R46, P1, R10.reuse, R159.reuse, 0x1 ;  /* 0x0000009f0a2e7211 */ /* 0x0c0fe200078208ff */
[----:B------:R-:W-:Y:S01]  /*1d50*/  CS2R R94, SRZ ;  /* 0x00000000005e7805 */ /* 0x000fe2000001ff00 */
[----:B------:R-:W-:Y:S01]  /*1d60*/  LEA R44, P2, R15, R159, 0x1 ;  /* 0x0000009f0f2c7211 */ /* 0x000fe200078408ff */
[----:B------:R-:W-:Y:S01]  /*1d70*/  IMAD R36, R43, 0x8, R35 ;  /* 0x000000082b247824 */ /* 0x000fe200078e0223 */
[-C--:B------:R-:W-:Y:S01]  /*1d80*/  LEA.HI.X.SX32 R51, R9, R41.reuse, 0x1, P0 ;  /* 0x0000002909337211 */ /* 0x080fe200000f0eff */
[----:B------:R-:W-:Y:S01]  /*1d90*/  CS2R R88, SRZ ;  /* 0x0000000000587805 */ /* 0x000fe2000001ff00 */
[-C--:B------:R-:W-:Y:S01]  /*1da0*/  LEA.HI.X.SX32 R47, R10, R41.reuse, 0x1, P1 ;  /* 0x000000290a2f7211 */ /* 0x080fe200008f0eff */
[----:B------:R-:W-:Y:S01]  /*1db0*/  CS2R R90, SRZ ;  /* 0x00000000005a7805 */ /* 0x000fe2000001ff00 */
[----:B------:R-:W-:Y:S01]  /*1dc0*/  LEA R37, R43, R36, 0x3 ;  /* 0x000000242b257211 */ /* 0x000fe200078e18ff */
[----:B------:R-:W-:Y:S01]  /*1dd0*/  STL.64 [R1+0xb8], R50 ;  /* 0x0000b83201007387 */ /* 0x000fe20000100a00 */
[----:B------:R-:W-:Y:S01]  /*1de0*/  LEA.HI.X.SX32 R45, R15, R41, 0x1, P2 ;  /* 0x000000290f2d7211 */ /* 0x000fe200010f0eff */
[----:B------:R-:W-:Y:S01]  /*1df0*/  CS2R R84, SRZ ;  /* 0x0000000000547805 */ /* 0x000fe2000001ff00 */
[C---:B------:R-:W-:Y:S01]  /*1e00*/  LEA R48, P3, R16.reuse, R159, 0x1 ;  /* 0x0000009f10307211 */ /* 0x040fe200078608ff */
[C---:B------:R-:W-:Y:S01]  /*1e10*/  IMAD R38, R43.reuse, 0x8, R37 ;  /* 0x000000082b267824 */ /* 0x040fe200078e0225 */
[----:B------:R0:W-:Y:S01]  /*1e20*/  STL.64 [R1+0xb0], R46 ;  /* 0x0000b02e01007387 */ /* 0x0001e20000100a00 */
[----:B------:R-:W-:Y:S01]  /*1e30*/  SHF.R.U32.HI R224, RZ, 0x3, R56 ;  /* 0x00000003ffe07819 */ /* 0x000fe20000011638 */
[----:B------:R-:W-:Y:S01]  /*1e40*/  CS2R R86, SRZ ;  /* 0x0000000000567805 */ /* 0x000fe2000001ff00 */
[C---:B------:R-:W-:Y:S01]  /*1e50*/  IMAD R6, R43.reuse, 0x8, R38 ;  /* 0x000000082b067824 */ /* 0x040fe200078e0226 */
[----:B------:R1:W-:Y:S01]  /*1e60*/  STL.64 [R1+0xa8], R44 ;  /* 0x0000a82c01007387 */ /* 0x0003e20000100a00 */
[----:B------:R-:W-:Y:S01]  /*1e70*/  LEA.HI.X.SX32 R49, R16, R41, 0x1, P3 ;  /* 0x0000002910317211 */ /* 0x000fe200018f0eff */
[----:B------:R-:W-:Y:S01]  /*1e80*/  CS2R R80, SRZ ;  /* 0x0000000000507805 */ /* 0x000fe2000001ff00 */
[C---:B------:R-:W-:Y:S01]  /*1e90*/  IMAD R3, R43.reuse, 0x8, R6 ;  /* 0x000000082b037824 */ /* 0x040fe200078e0206 */
[----:B------:R-:W-:Y:S01]  /*1ea0*/  LOP3.LUT R224, R224, 0xc, RZ, 0xc0, !PT ;  /* 0x0000000ce0e07812 */ /* 0x000fe200078ec0ff */
[----:B------:R-:W-:Y:S01]  /*1eb0*/  CS2R R82, SRZ ;  /* 0x0000000000527805 */ /* 0x000fe2000001ff00 */
[----:B------:R2:W-:Y:S01]  /*1ec0*/  STL.64 [R1+0xa0], R48 ;  /* 0x0000a03001007387 */ /* 0x0005e20000100a00 */
[C---:B------:R-:W-:Y:S01]  /*1ed0*/  IMAD R4, R43.reuse, 0x8, R3 ;  /* 0x000000082b047824 */ /* 0x040fe200078e0203 */
[----:B0-----:R-:W-:Y:S01]  /*1ee0*/  LEA R46, P0, R18, R159, 0x1 ;  /* 0x0000009f122e7211 */ /* 0x001fe200078008ff */
[----:B------:R-:W-:Y:S01]  /*1ef0*/  CS2R R76, SRZ ;  /* 0x00000000004c7805 */ /* 0x000fe2000001ff00 */
[----:B------:R-:W-:Y:S01]  /*1f00*/  LEA R11, R42, R11, 0x2 ;  /* 0x0000000b2a0b7211 */ /* 0x000fe200078e10ff */
[----:B------:R-:W-:Y:S01]  /*1f10*/  CS2R R78, SRZ ;  /* 0x00000000004e7805 */ /* 0x000fe2000001ff00 */
[C---:B------:R-:W-:Y:S01]  /*1f20*/  LEA R5, R43.reuse, R4, 0x3 ;  /* 0x000000042b057211 */ /* 0x040fe200078e18ff */
[----:B------:R-:W-:Y:S01]  /*1f30*/  CS2R R72, SRZ ;  /* 0x0000000000487805 */ /* 0x000fe2000001ff00 */
[----:B-1----:R-:W-:Y:S01]  /*1f40*/  LEA R44, P1, R20, R159, 0x1 ;  /* 0x0000009f142c7211 */ /* 0x002fe200078208ff */
[----:B------:R-:W-:Y:S01]  /*1f50*/  CS2R R74, SRZ ;  /* 0x00000000004a7805 */ /* 0x000fe2000001ff00 */
[-C--:B------:R-:W-:Y:S01]  /*1f60*/  LEA.HI.X.SX32 R47, R18, R41.reuse, 0x1, P0 ;  /* 0x00000029122f7211 */ /* 0x080fe200000f0eff */
[----:B------:R-:W-:Y:S01]  /*1f70*/  IMAD R7, R43, 0x8, R5 ;  /* 0x000000082b077824 */ /* 0x000fe200078e0205 */
[----:B------:R-:W-:Y:S01]  /*1f80*/  LEA.HI.X.SX32 R45, R20, R41, 0x1, P1 ;  /* 0x00000029142d7211 */ /* 0x000fe200008f0eff */
[----:B------:R-:W-:Y:S01]  /*1f90*/  CS2R R68, SRZ ;  /* 0x0000000000447805 */ /* 0x000fe2000001ff00 */
[----:B--2---:R-:W-:Y:S01]  /*1fa0*/  LEA R48, P0, R21, R159, 0x1 ;  /* 0x0000009f15307211 */ /* 0x004fe200078008ff */
[----:B------:R0:W-:Y:S01]  /*1fb0*/  STL.64 [R1+0x98], R46 ;  /* 0x0000982e01007387 */ /* 0x0001e20000100a00 */
[----:B------:R-:W-:Y:S01]  /*1fc0*/  LEA R8, R43, R7, 0x3 ;  /* 0x000000072b087211 */ /* 0x000fe200078e18ff */
[----:B------:R-:W-:Y:S01]  /*1fd0*/  CS2R R70, SRZ ;  /* 0x0000000000467805 */ /* 0x000fe2000001ff00 */
[----:B------:R-:W-:Y:S01]  /*1fe0*/  LEA.HI.X.SX32 R49, R21, R41, 0x1, P0 ;  /* 0x0000002915317211 */ /* 0x000fe200000f0eff */
[----:B------:R1:W-:Y:S01]  /*1ff0*/  STL.64 [R1+0x90], R44 ;  /* 0x0000902c01007387 */ /* 0x0003e20000100a00 */
[----:B------:R-:W-:Y:S01]  /*2000*/  LOP3.LUT R19, R19, 0x10, R56, 0x78, !PT ;  /* 0x0000001013137812 */ /* 0x000fe200078e7838 */
[----:B------:R-:W-:Y:S01]  /*2010*/  IMAD R9, R43, 0x8, R8 ;  /* 0x000000082b097824 */ /* 0x000fe200078e0208 */
[----:B------:R-:W-:Y:S01]  /*2020*/  LEA R11, R11, R14, 0x2 ;  /* 0x0000000e0b0b7211 */ /* 0x000fe200078e10ff */
[----:B------:R-:W-:Y:S01]  /*2030*/  STL.64 [R1+0x88], R48 ;  /* 0x0000883001007387 */ /* 0x000fe20000100a00 */
[----:B------:R-:W-:Y:S01]  /*2040*/  LOP3.LUT R58, R19, 0x20, RZ, 0x3c, !PT ;  /* 0x00000020133a7812 */ /* 0x000fe200078e3cff */
[----:B------:R-:W-:Y:S01]  /*2050*/  CS2R R64, SRZ ;  /* 0x0000000000407805 */ /* 0x000fe2000001ff00 */
[C---:B------:R-:W-:Y:S01]  /*2060*/  LEA R10, R43.reuse, R9, 0x3 ;  /* 0x000000092b0a7211 */ /* 0x040fe200078e18ff */
[----:B------:R-:W-:Y:S01]  /*2070*/  CS2R R66, SRZ ;  /* 0x0000000000427805 */ /* 0x000fe2000001ff00 */
[-C--:B0-----:R-:W-:Y:S01]  /*2080*/  LEA R46, P1, R26, R159.reuse, 0x1 ;  /* 0x0000009f1a2e7211 */ /* 0x081fe200078208ff */
[----:B------:R-:W-:Y:S01]  /*2090*/  UMOV UR4, URZ ;  /* 0x0000003f00047c82 */ /* 0x000fe20008000000 */
[----:B------:R-:W-:Y:S01]  /*20a0*/  LOP3.LUT R14, R56, 0x10, RZ, 0xc0, !PT ;  /* 0x00000010380e7812 */ /* 0x000fe200078ec0ff */
[----:B------:R-:W-:Y:S01]  /*20b0*/  IMAD R15, R43, 0x8, R10 ;  /* 0x000000082b0f7824 */ /* 0x000fe200078e020a */
[C---:B-1----:R-:W-:Y:S01]  /*20c0*/  LEA R44, P2, R27.reuse, R159, 0x1 ;  /* 0x0000009f1b2c7211 */ /* 0x042fe200078408ff */
[----:B------:R-:W-:Y:S01]  /*20d0*/  UMOV UR5, URZ ;  /* 0x0000003f00057c82 */ /* 0x000fe20008000000 */
[-C--:B------:R-:W-:Y:S01]  /*20e0*/  LEA.HI.X.SX32 R47, R26, R41.reuse, 0x1, P1 ;  /* 0x000000291a2f7211 */ /* 0x080fe200008f0eff */
[----:B------:R-:W-:Y:S01]  /*20f0*/  IMAD R14, R14, 0x20, R39 ;  /* 0x000000200e0e7824 */ /* 0x000fe200078e0227 */
[----:B------:R-:W-:-:S02]  /*2100*/  LEA.HI.X.SX32 R45, R27, R41, 0x1, P2 ;  /* 0x000000291b2d7211 */ /* 0x000fc400010f0eff */
[C---:B------:R-:W-:Y:S01]  /*2110*/  LEA R20, P2, R30.reuse, R159, 0x1 ;  /* 0x0000009f1e147211 */ /* 0x040fe200078408ff */
[----:B------:R0:W-:Y:S01]  /*2120*/  STL.64 [R1+0x80], R46 ;  /* 0x0000802e01007387 */ /* 0x0001e20000100a00 */
[----:B------:R-:W-:Y:S02]  /*2130*/  LEA R16, R43, R15, 0x3 ;  /* 0x0000000f2b107211 */ /* 0x000fe400078e18ff */
[----:B------:R-:W-:Y:S01]  /*2140*/  LEA.HI.X.SX32 R21, R30, R41, 0x1, P2 ;  /* 0x000000291e157211 */ /* 0x000fe200010f0eff */
[----:B------:R1:W-:Y:S01]  /*2150*/  STL.64 [R1+0x78], R44 ;  /* 0x0000782c01007387 */ /* 0x0003e20000100a00 */
[----:B------:R-:W-:Y:S01]  /*2160*/  LEA R26, P2, R33, R159, 0x1 ;  /* 0x0000009f211a7211 */ /* 0x000fe200078408ff */
[----:B------:R-:W-:Y:S01]  /*2170*/  IMAD R18, R43, 0x8, R16 ;  /* 0x000000082b127824 */ /* 0x000fe200078e0210 */
[----:B------:R-:W-:Y:S01]  /*2180*/  IADD3 R13, R13, R40, RZ ;  /* 0x000000280d0d7210 */ /* 0x000fe20007ffe0ff */
[----:B------:R2:W-:Y:S01]  /*2190*/  STL.64 [R1+0x60], R20 ;  /* 0x0000601401007387 */ /* 0x0005e20000100a00 */
[----:B------:R-:W-:-:S02]  /*21a0*/  LEA.HI.X.SX32 R27, R33, R41, 0x1, P2 ;  /* 0x00000029211b7211 */ /* 0x000fc400010f0eff */
[----:B------:R-:W-:Y:S02]  /*21b0*/  ISETP.GE.U32.AND P6, PT, R252, 0x80, PT ;  /* 0x00000080fc00780c */ /* 0x000fe40003fc6070 */
[CC--:B0-----:R-:W-:Y:S02]  /*21c0*/  LEA R46, P0, R28.reuse, R159.reuse, 0x1 ;  /* 0x0000009f1c2e7211 */ /* 0x0c1fe400078008ff */
[C---:B-1----:R-:W-:Y:S02]  /*21d0*/  LEA R44, P1, R29.reuse, R159, 0x1 ;  /* 0x0000009f1d2c7211 */ /* 0x042fe400078208ff */
[-C--:B------:R-:W-:Y:S02]  /*21e0*/  LEA.HI.X.SX32 R47, R28, R41.reuse, 0x1, P0 ;  /* 0x000000291c2f7211 */ /* 0x080fe400000f0eff */
[----:B------:R-:W-:Y:S02]  /*21f0*/  LEA.HI.X.SX32 R45, R29, R41, 0x1, P1 ;  /* 0x000000291d2d7211 */ /* 0x000fe400008f0eff */
[----:B--2---:R-:W-:Y:S01]  /*2200*/  LEA R20, R43, R18, 0x3 ;  /* 0x000000122b147211 */ /* 0x004fe200078e18ff */
[----:B------:R-:W-:Y:S01]  /*2210*/  STL.64 [R1+0x70], R46 ;  /* 0x0000702e01007387 */ /* 0x000fe20000100a00 */
[----:B------:R-:W-:-:S03]  /*2220*/  LEA R28, P1, R32, R159, 0x1 ;  /* 0x0000009f201c7211 */ /* 0x000fc600078208ff */
[----:B------:R0:W-:Y:S01]  /*2230*/  STL.64 [R1+0x68], R44 ;  /* 0x0000682c01007387 */ /* 0x0001e20000100a00 */
[----:B------:R-:W-:Y:S01]  /*2240*/  LEA.HI.X.SX32 R29, R32, R41, 0x1, P1 ;  /* 0x00000029201d7211 */ /* 0x000fe200008f0eff */
[----:B------:R-:W-:Y:S01]  /*2250*/  IMAD R21, R43, 0x8, R20 ;  /* 0x000000082b157824 */ /* 0x000fe200078e0214 */
[-C--:B------:R-:W-:Y:S01]  /*2260*/  LEA R30, P1, R35, R159.reuse, 0x1 ;  /* 0x0000009f231e7211 */ /* 0x080fe200078208ff */
[----:B------:R1:W-:Y:S01]  /*2270*/  STL.64 [R1+0x48], R26 ;  /* 0x0000481a01007387 */ /* 0x0003e20000100a00 */
[----:B0-----:R-:W-:-:S04]  /*2280*/  LEA R44, P0, R31, R159, 0x1 ;  /* 0x0000009f1f2c7211 */ /* 0x001fc800078008ff */
[----:B------:R-:W-:Y:S02]  /*2290*/  LEA.HI.X.SX32 R45, R31, R41, 0x1, P0 ;  /* 0x000000291f2d7211 */ /* 0x000fe400000f0eff */
[----:B-1----:R-:W-:Y:S02]  /*22a0*/  LEA R26, R43, R21, 0x3 ;  /* 0x000000152b1a7211 */ /* 0x002fe400078e18ff */
[----:B------:R-:W-:Y:S01]  /*22b0*/  LEA.HI.X.SX32 R31, R35, R41, 0x1, P1 ;  /* 0x00000029231f7211 */ /* 0x000fe200008f0eff */
[----:B------:R0:W-:Y:S01]  /*22c0*/  STL.64 [R1+0x58], R44 ;  /* 0x0000582c01007387 */ /* 0x0001e20000100a00 */
[C---:B------:R-:W-:Y:S01]  /*22d0*/  LEA R32, P1, R38.reuse, R159, 0x1 ;  /* 0x0000009f26207211 */ /* 0x040fe200078208ff */
[----:B------:R-:W-:Y:S02]  /*22e0*/  IMAD R27, R43, 0x8, R26 ;  /* 0x000000082b1b7824 */ /* 0x000fe400078e021a */
[----:B------:R1:W-:Y:S01]  /*22f0*/  STL.64 [R1+0x50], R28 ;  /* 0x0000501c01007387 */ /* 0x0003e20000100a00 */
[----:B------:R-:W-:-:S02]  /*2300*/  LEA.HI.X.SX32 R33, R38, R41, 0x1, P1 ;  /* 0x0000002926217211 */ /* 0x000fc400008f0eff */
[-C--:B0-----:R-:W-:Y:S02]  /*2310*/  LEA R44, P0, R34, R159.reuse, 0x1 ;  /* 0x0000009f222c7211 */ /* 0x081fe400078008ff */
[----:B-1----:R-:W-:Y:S02]  /*2320*/  LEA R28, P2, R36, R159, 0x1 ;  /* 0x0000009f241c7211 */ /* 0x002fe400078408ff */
[-C--:B------:R-:W-:Y:S02]  /*2330*/  LEA.HI.X.SX32 R45, R34, R41.reuse, 0x1, P0 ;  /* 0x00000029222d7211 */ /* 0x080fe400000f0eff */
[----:B------:R-:W-:Y:S02]  /*2340*/  LEA.HI.X.SX32 R29, R36, R41, 0x1, P2 ;  /* 0x00000029241d7211 */ /* 0x000fe400010f0eff */
[----:B------:R-:W-:-:S03]  /*2350*/  LEA R34, P0, R37, R159, 0x1 ;  /* 0x0000009f25227211 */ /* 0x000fc600078008ff */
[----:B------:R0:W-:Y:S01]  /*2360*/  STL.64 [R1+0x30], R28 ;  /* 0x0000301c01007387 */ /* 0x0001e20000100a00 */
[----:B------:R-:W-:Y:S02]  /*2370*/  LEA.HI.X.SX32 R35, R37, R41, 0x1, P0 ;  /* 0x0000002925237211 */ /* 0x000fe400000f0eff */
[C---:B------:R-:W-:Y:S01]  /*2380*/  LEA R36, P0, R3.reuse, R159, 0x1 ;  /* 0x0000009f03247211 */ /* 0x040fe200078008ff */
[----:B------:R-:W-:Y:S03]  /*2390*/  STL.64 [R1+0x40], R44 ;  /* 0x0000402c01007387 */ /* 0x000fe60000100a00 */
[----:B------:R-:W-:Y:S01]  /*23a0*/  LEA.HI.X.SX32 R37, R3, R41, 0x1, P0 ;  /* 0x0000002903257211 */ /* 0x000fe200000f0eff */
[----:B------:R1:W-:Y:S01]  /*23b0*/  STL.64 [R1+0x38], R30 ;  /* 0x0000381e01007387 */ /* 0x0003e20000100a00 */
[----:B------:R-:W-:Y:S02]  /*23c0*/  LEA R250, P0, R7, R159, 0x1 ;  /* 0x0000009f07fa7211 */ /* 0x000fe400078008ff */
[----:B0-----:R-:W-:Y:S01]  /*23d0*/  LEA R28, R43, R27, 0x3 ;  /* 0x0000001b2b1c7211 */ /* 0x001fe200078e18ff */
[----:B------:R0:W-:Y:S01]  /*23e0*/  STL.64 [R1+0x28], R34 ;  /* 0x0000282201007387 */ /* 0x0001e20000100a00 */
[----:B------:R-:W-:-:S02]  /*23f0*/  LEA.HI.X.SX32 R251, R7, R41, 0x1, P0 ;  /* 0x0000002907fb7211 */ /* 0x000fc400000f0eff */
[-C--:B------:R-:W-:Y:S01]  /*2400*/  LEA R240, P0, R10, R159.reuse, 0x1 ;  /* 0x0000009f0af07211 */ /* 0x080fe200078008ff */
[C---:B------:R-:W-:Y:S01]  /*2410*/  IMAD R29, R43.reuse, 0x8, R28 ;  /* 0x000000082b1d7824 */ /* 0x040fe200078e021c */
[----:B------:R2:W-:Y:S01]  /*2420*/  STL.64 [R1+0x20], R32 ;  /* 0x0000202001007387 */ /* 0x0005e20000100a00 */
[----:B-1----:R-:W-:Y:S02]  /*2430*/  LEA R30, P2, R6, R159, 0x1 ;  /* 0x0000009f061e7211 */ /* 0x002fe400078408ff */
[-C--:B------:R-:W-:Y:S02]  /*2440*/  LEA.HI.X.SX32 R241, R10, R41.reuse, 0x1, P0 ;  /* 0x000000290af17211 */ /* 0x080fe400000f0eff */
[----:B------:R-:W-:Y:S02]  /*2450*/  LEA.HI.X.SX32 R31, R6, R41, 0x1, P2 ;  /* 0x00000029061f7211 */ /* 0x000fe400010f0eff */
[----:B------:R-:W-:Y:S02]  /*2460*/  LEA R6, R43, R29, 0x3 ;  /* 0x0000001d2b067211 */ /* 0x000fe400078e18ff */
[-C--:B0-----:R-:W-:Y:S01]  /*2470*/  LEA R34, P1, R4, R159.reuse, 0x1 ;  /* 0x0000009f04227211 */ /* 0x081fe200078208ff */
[----:B------:R0:W-:Y:S01]  /*2480*/  STL.64 [R1+0x18], R30 ;  /* 0x0000181e01007387 */ /* 0x0001e20000100a00 */
[----:B--2---:R-:W-:-:S02]  /*2490*/  LEA R32, P2, R5, R159, 0x1 ;  /* 0x0000009f05207211 */ /* 0x004fc400078408ff */
[-C--:B------:R-:W-:Y:S01]  /*24a0*/  LEA.HI.X.SX32 R35, R4, R41.reuse, 0x1, P1 ;  /* 0x0000002904237211 */ /* 0x080fe200008f0eff */
[----:B------:R-:W-:Y:S01]  /*24b0*/  STL.64 [R1+0x10], R36 ;  /* 0x0000102401007387 */ /* 0x000fe20000100a00 */
[----:B------:R-:W-:Y:S02]  /*24c0*/  LEA.HI.X.SX32 R33, R5, R41, 0x1, P2 ;  /* 0x0000002905217211 */ /* 0x000fe400010f0eff */
[CC--:B------:R-:W-:Y:S01]  /*24d0*/  LEA R248, P1, R8.reuse, R159.reuse, 0x1 ;  /* 0x0000009f08f87211 */ /* 0x0c0fe200078208ff */
[----:B------:R-:W-:Y:S01]  /*24e0*/  STL.64 [R1+0x8], R34 ;  /* 0x0000082201007387 */ /* 0x000fe20000100a00 */
[----:B------:R-:W-:Y:S02]  /*24f0*/  LEA R244, P2, R9, R159, 0x1 ;  /* 0x0000009f09f47211 */ /* 0x000fe400078408ff */
[-C--:B------:R-:W-:Y:S01]  /*2500*/  LEA.HI.X.SX32 R249, R8, R41.reuse, 0x1, P1 ;  /* 0x0000002908f97211 */ /* 0x080fe200008f0eff */
[----:B0-----:R-:W-:Y:S01]  /*2510*/  IMAD R30, R43, 0x8, R6 ;  /* 0x000000082b1e7824 */ /* 0x001fe200078e0206 */
[----:B------:R-:W-:Y:S01]  /*2520*/  LEA.HI.X.SX32 R245, R9, R41, 0x1, P2 ;  /* 0x0000002909f57211 */ /* 0x000fe200010f0eff */
[----:B------:R0:W-:Y:S01]  /*2530*/  STL.64 [R1], R32 ;  /* 0x0000002001007387 */ /* 0x0001e20000100a00 */
[----:B------:R-:W-:-:S02]  /*2540*/  LEA R236, P1, R15, R159, 0x1 ;  /* 0x0000009f0fec7211 */ /* 0x000fc400078208ff */
[----:B------:R-:W-:Y:S02]  /*2550*/  LEA R3, R43, R30, 0x3 ;  /* 0x0000001e2b037211 */ /* 0x000fe400078e18ff */
[----:B------:R-:W-:Y:S02]  /*2560*/  LEA.HI.X.SX32 R237, R15, R41, 0x1, P1 ;  /* 0x000000290fed7211 */ /* 0x000fe400008f0eff */
[-C--:B------:R-:W-:Y:S01]  /*2570*/  LEA R232, P2, R16, R159.reuse, 0x1 ;  /* 0x0000009f10e87211 */ /* 0x080fe200078408ff */
[C---:B------:R-:W-:Y:S01]  /*2580*/  IMAD R4, R43.reuse, 0x8, R3 ;  /* 0x000000082b047824 */ /* 0x040fe200078e0203 */
[----:B------:R-:W-:Y:S02]  /*2590*/  LEA R216, P1, R20, R159, 0x1 ;  /* 0x0000009f14d87211 */ /* 0x000fe400078208ff */
[----:B------:R-:W-:Y:S01]  /*25a0*/  LEA.HI.X.SX32 R233, R16, R41, 0x1, P2 ;  /* 0x0000002910e97211 */ /* 0x000fe200010f0eff */
[----:B0-----:R-:W-:Y:S01]  /*25b0*/  IMAD.MOV.U32 R33, RZ, RZ, c[0x0][0x1a4] ;  /* 0x00006900ff217624 */ /* 0x001fe200078e00ff */
[----:B------:R-:W-:-:S02]  /*25c0*/  LEA R5, R43, R4, 0x3 ;  /* 0x000000042b057211 */ /* 0x000fc400078e18ff */
[----:B------:R-:W-:Y:S01]  /*25d0*/  LEA.HI.X.SX32 R217, R20, R41, 0x1, P1 ;  /* 0x0000002914d97211 */ /* 0x000fe200008f0eff */
[----:B------:R-:W-:Y:S01]  /*25e0*/  IMAD R35, R33, 0xd, RZ ;  /* 0x0000000d21237824 */ /* 0x000fe200078e02ff */
[CC--:B------:R-:W-:Y:S01]  /*25f0*/  LEA R228, P0, R18.reuse, R159.reuse, 0x1 ;  /* 0x0000009f12e47211 */ /* 0x0c0fe200078008ff */
[----:B------:R-:W-:Y:S01]  /*2600*/  IMAD R7, R43, 0x8, R5 ;  /* 0x000000082b077824 */ /* 0x000fe200078e0205 */
[----:B------:R-:W-:Y:S01]  /*2610*/  LEA R204, P1, R27, R159, 0x1 ;  /* 0x0000009f1bcc7211 */ /* 0x000fe200078208ff */
[C---:B------:R-:W-:Y:S01]  /*2620*/  IMAD R36, R33.reuse, 0xe, RZ ;  /* 0x0000000e21247824 */ /* 0x040fe200078e02ff */
[----:B------:R-:W-:Y:S01]  /*2630*/  LEA.HI.X.SX32 R229, R18, R41, 0x1, P0 ;  /* 0x0000002912e57211 */ /* 0x000fe200000f0eff */
[----:B------:R-:W-:Y:S01]  /*2640*/  IMAD R37, R33, 0xf, RZ ;  /* 0x0000000f21257824 */ /* 0x000fe200078e02ff */
[----:B------:R-:W-:Y:S01]  /*2650*/  LEA R8, R43, R7, 0x3 ;  /* 0x000000072b087211 */ /* 0x000fe200078e18ff */
[----:B------:R-:W-:Y:S01]  /*2660*/  IMAD.SHL.U32 R38, R33, 0x10, RZ ;  /* 0x0000001021267824 */ /* 0x000fe200078e00ff */
[----:B------:R-:W-:Y:S01]  /*2670*/  LEA.HI.X.SX32 R205, R27, R41, 0x1, P1 ;  /* 0x000000291bcd7211 */ /* 0x000fe200008f0eff */
[----:B------:R-:W-:Y:S01]  /*2680*/  IMAD R39, R33, 0x11, RZ ;  /* 0x0000001121277824 */ /* 0x000fe200078e02ff */
[-C--:B------:R-:W-:Y:S01]  /*2690*/  LEA R208, P0, R26, R159.reuse, 0x1 ;  /* 0x0000009f1ad07211 */ /* 0x080fe200078008ff */
[----:B------:R-:W-:Y:S01]  /*26a0*/  IMAD R9, R43, 0x8, R8 ;  /* 0x000000082b097824 */ /* 0x000fe200078e0208 */
[----:B------:R-:W-:Y:S01]  /*26b0*/  LEA R194, P1, R6, R159, 0x1 ;  /* 0x0000009f06c27211 */ /* 0x000fe200078208ff */
[C---:B------:R-:W-:Y:S01]  /*26c0*/  IMAD R40, R33.reuse, 0x12, RZ ;  /* 0x0000001221287824 */ /* 0x040fe200078e02ff */
[----:B------:R-:W-:Y:S01]  /*26d0*/  LEA.HI.X.SX32 R209, R26, R41, 0x1, P0 ;  /* 0x000000291ad17211 */ /* 0x000fe200000f0eff */
[----:B------:R-:W-:Y:S01]  /*26e0*/  IMAD R44, R33, 0x16, RZ ;  /* 0x00000016212c7824 */ /* 0x000fe200078e02ff */
[----:B------:R-:W-:Y:S01]  /*26f0*/  LEA R10, R43, R9, 0x3 ;  /* 0x000000092b0a7211 */ /* 0x000fe200078e18ff */
[C---:B------:R-:W-:Y:S01]  /*2700*/  IMAD R45, R33.reuse, 0x17, RZ ;  /* 0x00000017212d7824 */ /* 0x040fe200078e02ff */
[----:B------:R-:W-:Y:S01]  /*2710*/  LEA.HI.X.SX32 R195, R6, R41, 0x1, P1 ;  /* 0x0000002906c37211 */ /* 0x000fe200008f0eff */
[----:B------:R-:W-:Y:S01]  /*2720*/  IMAD R46, R33, 0x18, RZ ;  /* 0x00000018212e7824 */ /* 0x000fe200078e02ff */
[-C--:B------:R-:W-:Y:S01]  /*2730*/  LEA R212, P2, R21, R159.reuse, 0x1 ;  /* 0x0000009f15d47211 */ /* 0x080fe200078408ff */
[----:B------:R-:W-:Y:S01]  /*2740*/  IMAD R15, R43, 0x8, R10 ;  /* 0x000000082b0f7824 */ /* 0x000fe200078e020a */
[----:B------:R-:W-:Y:S01]  /*2750*/  LEA R196, P0, R29, R159, 0x1 ;  /* 0x0000009f1dc47211 */ /* 0x000fe200078008ff */
[----:B------:R-:W-:Y:S01]  /*2760*/  IMAD R47, R33, 0x19, RZ ;  /* 0x00000019212f7824 */ /* 0x000fe200078e02ff */
[----:B------:R-:W-:Y:S01]  /*2770*/  LEA.HI.X.SX32 R213, R21, R41, 0x1, P2 ;  /* 0x0000002915d57211 */ /* 0x000fe200010f0eff */
[----:B------:R-:W-:Y:S01]  /*2780*/  IMAD R48, R33, 0x1a, RZ ;  /* 0x0000001a21307824 */ /* 0x000fe200078e02ff */
[----:B------:R-:W-:Y:S01]  /*2790*/  LEA R16, R43, R15, 0x3 ;  /* 0x0000000f2b107211 */ /* 0x000fe200078e18ff */
[----:B------:R-:W-:Y:S01]  /*27a0*/  IMAD R49, R33, 0x1b, RZ ;  /* 0x0000001b21317824 */ /* 0x000fe200078e02ff */
[----:B------:R-:W-:Y:S01]  /*27b0*/  LEA.HI.X.SX32 R197, R29, R41, 0x1, P0 ;  /* 0x000000291dc57211 */ /* 0x000fe200000f0eff */
[----:B------:R-:W-:Y:S01]  /*27c0*/  IMAD R50, R33, 0x1c, RZ ;  /* 0x0000001c21327824 */ /* 0x000fe200078e02ff */
[CC--:B------:R-:W-:Y:S01]  /*27d0*/  LEA R200, P2, R28.reuse, R159.reuse, 0x1 ;  /* 0x0000009f1cc87211 */ /* 0x0c0fe200078408ff */
[----:B------:R-:W-:Y:S01]  /*27e0*/  IMAD R18, R43, 0x8, R16 ;  /* 0x000000082b127824 */ /* 0x000fe200078e0210 */
[----:B------:R-:W-:Y:S01]  /*27f0*/  LEA R186, P0, R3, R159, 0x1 ;  /* 0x0000009f03ba7211 */ /* 0x000fe200078008ff */
[C---:B------:R-:W-:Y:S01]  /*2800*/  IMAD R51, R33.reuse, 0x1d, RZ ;  /* 0x0000001d21337824 */ /* 0x040fe200078e02ff */
[-C--:B------:R-:W-:Y:S01]  /*2810*/  LEA.HI.X.SX32 R201, R28, R41.reuse, 0x1, P2 ;  /* 0x000000291cc97211 */ /* 0x080fe200010f0eff */
[----:B------:R-:W-:Y:S01]  /*2820*/  IMAD R52, R33, 0x1e, RZ ;  /* 0x0000001e21347824 */ /* 0x000fe200078e02ff */
[----:B------:R-:W-:Y:S01]  /*2830*/  LEA R6, R43, R18, 0x3 ;  /* 0x000000122b067211 */ /* 0x000fe200078e18ff */
[----:B------:R-:W-:Y:S01]  /*2840*/  IMAD R53, R33, 0x1f, RZ ;  /* 0x0000001f21357824 */ /* 0x000fe200078e02ff */
[----:B------:R-:W-:Y:S01]  /*2850*/  LEA.HI.X.SX32 R187, R3, R41, 0x1, P0 ;  /* 0x0000002903bb7211 */ /* 0x000fe200000f0eff */
[----:B------:R-:W-:Y:S01]  /*2860*/  IMAD.MOV.U32 R28, RZ, RZ, -0x800000 ;  /* 0xff800000ff1c7424 */ /* 0x000fe200078e00ff */
[-C--:B------:R-:W-:Y:S01]  /*2870*/  LEA R188, P2, R30, R159.reuse, 0x1 ;  /* 0x0000009f1ebc7211 */ /* 0x080fe200078408ff */
[----:B------:R-:W-:Y:S01]  /*2880*/  IMAD R20, R43, 0x8, R6 ;  /* 0x000000082b147824 */ /* 0x000fe200078e0206 */
[----:B------:R-:W-:-:S02]  /*2890*/  LEA R184, P1, R4, R159, 0x1 ;  /* 0x0000009f04b87211 */ /* 0x000fc400078208ff */
[-C--:B------:R-:W-:Y:S01]  /*28a0*/  LEA.HI.X.SX32 R189, R30, R41.reuse, 0x1, P2 ;  /* 0x000000291ebd7211 */ /* 0x080fe200010f0eff */
[----:B------:R-:W-:Y:S01]  /*28b0*/  IMAD R30, R33, 0x9, RZ ;  /* 0x00000009211e7824 */ /* 0x000fe200078e02ff */
[----:B------:R-:W-:Y:S02]  /*28c0*/  LEA R3, R43, R20, 0x3 ;  /* 0x000000142b037211 */ /* 0x000fe400078e18ff */
[----:B------:R-:W-:Y:S02]  /*28d0*/  LEA.HI.X.SX32 R185, R4, R41, 0x1, P1 ;  /* 0x0000002904b97211 */ /* 0x000fe400008f0eff */
[-C--:B------:R-:W-:Y:S01]  /*28e0*/  LEA R182, P2, R5, R159.reuse, 0x1 ;  /* 0x0000009f05b67211 */ /* 0x080fe200078408ff */
[----:B------:R-:W-:Y:S01]  /*28f0*/  IMAD R4, R43, 0x8, R3 ;  /* 0x000000082b047824 */ /* 0x000fe200078e0203 */
[----:B------:R-:W-:Y:S02]  /*2900*/  LEA R180, P0, R7, R159, 0x1 ;  /* 0x0000009f07b47211 */ /* 0x000fe400078008ff */
[----:B------:R-:W-:-:S02]  /*2910*/  LEA.HI.X.SX32 R183, R5, R41, 0x1, P2 ;  /* 0x0000002905b77211 */ /* 0x000fc400010f0eff */
[----:B------:R-:W-:Y:S02]  /*2920*/  LEA R5, R43, R4, 0x3 ;  /* 0x000000042b057211 */ /* 0x000fe400078e18ff */
[----:B------:R-:W-:Y:S02]  /*2930*/  LEA.HI.X.SX32 R181, R7, R41, 0x1, P0 ;  /* 0x0000002907b57211 */ /* 0x000fe400000f0eff */
[CC--:B------:R-:W-:Y:S01]  /*2940*/  LEA R178, P1, R8.reuse, R159.reuse, 0x1 ;  /* 0x0000009f08b27211 */ /* 0x0c0fe200078208ff */
[----:B------:R-:W-:Y:S01]  /*2950*/  IMAD R7, R43, 0x8, R5 ;  /* 0x000000082b077824 */ /* 0x000fe200078e0205 */
[----:B------:R-:W-:Y:S02]  /*2960*/  LEA R176, P2, R9, R159, 0x1 ;  /* 0x0000009f09b07211 */ /* 0x000fe400078408ff */
[----:B------:R-:W-:Y:S02]  /*2970*/  LEA.HI.X.SX32 R179, R8, R41, 0x1, P1 ;  /* 0x0000002908b37211 */ /* 0x000fe400008f0eff */
[----:B------:R-:W-:-:S02]  /*2980*/  LEA R172, P1, R15, R159, 0x1 ;  /* 0x0000009f0fac7211 */ /* 0x000fc400078208ff */
[----:B------:R-:W-:Y:S02]  /*2990*/  LEA R8, R43, R7, 0x3 ;  /* 0x000000072b087211 */ /* 0x000fe400078e18ff */
[-C--:B------:R-:W-:Y:S02]  /*29a0*/  LEA.HI.X.SX32 R177, R9, R41.reuse, 0x1, P2 ;  /* 0x0000002909b17211 */ /* 0x080fe400010f0eff */
[----:B------:R-:W-:Y:S01]  /*29b0*/  LEA.HI.X.SX32 R173, R15, R41, 0x1, P1 ;  /* 0x000000290fad7211 */ /* 0x000fe200008f0eff */
[----:B------:R-:W-:Y:S01]  /*29c0*/  IMAD R9, R43, 0x8, R8 ;  /* 0x000000082b097824 */ /* 0x000fe200078e0208 */
[-C--:B------:R-:W-:Y:S01]  /*29d0*/  LEA R174, P0, R10, R159.reuse, 0x1 ;  /* 0x0000009f0aae7211 */ /* 0x080fe200078008ff */
[----:B------:R-:W-:Y:S01]  /*29e0*/  IMAD.MOV.U32 R15, RZ, RZ, RZ ;  /* 0x000000ffff0f7224 */ /* 0x000fe200078e00ff */
[----:B------:R-:W-:Y:S02]  /*29f0*/  LEA R164, P1, R6, R159, 0x1 ;  /* 0x0000009f06a47211 */ /* 0x000fe400078208ff */
[----:B------:R-:W-:-:S02]  /*2a00*/  LEA.HI.X.SX32 R175, R10, R41, 0x1, P0 ;  /* 0x000000290aaf7211 */ /* 0x000fc400000f0eff */
[----:B------:R-:W-:Y:S02]  /*2a10*/  LEA.HI.X.SX32 R165, R6, R41, 0x1, P1 ;  /* 0x0000002906a57211 */ /* 0x000fe400008f0eff */
[C---:B------:R-:W-:Y:S02]  /*2a20*/  LEA R166, P0, R18.reuse, R159, 0x1 ;  /* 0x0000009f12a67211 */ /* 0x040fe400078008ff */
[----:B------:R-:W-:Y:S02]  /*2a30*/  LEA R6, R43, R9, 0x3 ;  /* 0x000000092b067211 */ /* 0x000fe400078e18ff */
[----:B------:R-:W-:Y:S02]  /*2a40*/  LEA.HI.X.SX32 R167, R18, R41, 0x1, P0 ;  /* 0x0000002912a77211 */ /* 0x000fe400000f0eff */
[-C--:B------:R-:W-:Y:S01]  /*2a50*/  LEA R26, P0, R3, R159.reuse, 0x1 ;  /* 0x0000009f031a7211 */ /* 0x080fe200078008ff */
[----:B------:R-:W-:Y:S01]  /*2a60*/  IMAD R10, R43, 0x8, R6 ;  /* 0x000000082b0a7824 */ /* 0x000fe200078e0206 */
[----:B------:R-:W-:-:S02]  /*2a70*/  LEA R168, P2, R16, R159, 0x1 ;  /* 0x0000009f10a87211 */ /* 0x000fc400078408ff */
[----:B------:R-:W-:Y:S02]  /*2a80*/  LEA.HI.X.SX32 R27, R3, R41, 0x1, P0 ;  /* 0x00000029031b7211 */ /* 0x000fe400000f0eff */
[-C--:B------:R-:W-:Y:S02]  /*2a90*/  LEA R128, P1, R4, R159.reuse, 0x1 ;  /* 0x0000009f04807211 */ /* 0x080fe400078208ff */
[----:B------:R-:W-:Y:S02]  /*2aa0*/  LEA R3, R43, R10, 0x3 ;  /* 0x0000000a2b037211 */ /* 0x000fe400078e18ff */
[----:B------:R-:W-:Y:S02]  /*2ab0*/  LEA R140, P0, R7, R159, 0x1 ;  /* 0x0000009f078c7211 */ /* 0x000fe400078008ff */
[C---:B------:R-:W-:Y:S02]  /*2ac0*/  LEA.HI R34, R42.reuse, 0x8, RZ, 0x1e ;  /* 0x000000082a227811 */ /* 0x040fe400078ff0ff */
[----:B------:R-:W-:-:S02]  /*2ad0*/  LEA.HI R31, R42, 0x18, RZ, 0x1e ;  /* 0x000000182a1f7811 */ /* 0x000fc400078ff0ff */
[----:B------:R-:W-:Y:S01]  /*2ae0*/  LEA.HI.X.SX32 R169, R16, R41, 0x1, P2 ;  /* 0x0000002910a97211 */ /* 0x000fe200010f0eff */
[----:B------:R-:W-:Y:S01]  /*2af0*/  IMAD.SHL.U32 R222, R34, 0x10, RZ ;  /* 0x0000001022de7824 */ /* 0x000fe200078e00ff */
[----:B------:R-:W-:Y:S01]  /*2b00*/  LEA.HI R32, R42, 0x10, RZ, 0x1e ;  /* 0x000000102a207811 */ /* 0x000fe200078ff0ff */
[----:B------:R-:W-:Y:S01]  /*2b10*/  IMAD.SHL.U32 R218, R31, 0x10, RZ ;  /* 0x000000101fda7824 */ /* 0x000fe200078e00ff */
[----:B------:R-:W-:Y:S02]  /*2b20*/  LEA R162, P2, R20, R159, 0x1 ;  /* 0x0000009f14a27211 */ /* 0x000fe400078408ff */
[-C--:B------:R-:W-:Y:S01]  /*2b30*/  LEA.HI.X.SX32 R129, R4, R41.reuse, 0x1, P1 ;  /* 0x0000002904817211 */ /* 0x080fe200008f0eff */
[----:B------:R-:W-:Y:S01]  /*2b40*/  IMAD R4, R43, 0x8, R3 ;  /* 0x000000082b047824 */ /* 0x000fe200078e0203 */
[----:B------:R-:W-:Y:S02]  /*2b50*/  LEA.HI.X.SX32 R141, R7, R41, 0x1, P0 ;  /* 0x00000029078d7211 */ /* 0x000fe400000f0eff */
[----:B------:R-:W-:-:S02]  /*2b60*/  LEA R146, P0, R6, R159, 0x1 ;  /* 0x0000009f06927211 */ /* 0x000fc400078008ff */
[----:B------:R-:W-:Y:S02]  /*2b70*/  SHF.L.U32 R220, R32, 0x4, RZ ;  /* 0x0000000420dc7819 */ /* 0x000fe400000006ff */
[----:B------:R-:W-:Y:S01]  /*2b80*/  LEA.HI.X.SX32 R163, R20, R41, 0x1, P2 ;  /* 0x0000002914a37211 */ /* 0x000fe200010f0eff */
[----:B------:R-:W-:Y:S01]  /*2b90*/  IMAD.MOV.U32 R20, RZ, RZ, 0x3f800000 ;  /* 0x3f800000ff147424 */ /* 0x000fe200078e00ff */
[-C--:B------:R-:W-:Y:S01]  /*2ba0*/  LEA R130, P2, R5, R159.reuse, 0x1 ;  /* 0x0000009f05827211 */ /* 0x080fe200078408ff */
[----:B------:R-:W-:Y:S01]  /*2bb0*/  IMAD.IADD R220, R224, 0x1, R220 ;  /* 0x00000001e0dc7824 */ /* 0x000fe200078e02dc */
[----:B------:R-:W-:Y:S02]  /*2bc0*/  LEA R142, P1, R8, R159, 0x1 ;  /* 0x0000009f088e7211 */ /* 0x000fe400078208ff */
[----:B------:R-:W-:Y:S02]  /*2bd0*/  LEA.HI.X.SX32 R147, R6, R41, 0x1, P0 ;  /* 0x0000002906937211 */ /* 0x000fe400000f0eff */
[----:B------:R-:W-:-:S02]  /*2be0*/  LEA R152, P0, R4, R159, 0x1 ;  /* 0x0000009f04987211 */ /* 0x000fc400078008ff */
[C---:B------:R-:W-:Y:S02]  /*2bf0*/  IADD3 R222, R224.reuse, R222, RZ ;  /* 0x000000dee0de7210 */ /* 0x040fe40007ffe0ff */
[----:B------:R-:W-:Y:S01]  /*2c00*/  IADD3 R218, R224, R218, RZ ;  /* 0x000000dae0da7210 */ /* 0x000fe20007ffe0ff */
[----:B------:R-:W-:Y:S01]  /*2c10*/  IMAD.IADD R224, R54, 0x1, R224 ;  /* 0x0000000136e07824 */ /* 0x000fe200078e02e0 */
[-C--:B------:R-:W-:Y:S01]  /*2c20*/  LEA.HI.X.SX32 R131, R5, R41.reuse, 0x1, P2 ;  /* 0x0000002905837211 */ /* 0x080fe200010f0eff */
[----:B------:R-:W-:Y:S01]  /*2c30*/  IMAD.WIDE R54, R33, 0x2, R22 ;  /* 0x0000000221367825 */ /* 0x000fe200078e0216 */
[----:B------:R-:W-:Y:S02]  /*2c40*/  LEA.HI.X.SX32 R143, R8, R41, 0x1, P1 ;  /* 0x00000029088f7211 */ /* 0x000fe400008f0eff */
[-C--:B------:R-:W-:Y:S01]  /*2c50*/  LEA R144, P2, R9, R159.reuse, 0x1 ;  /* 0x0000009f09907211 */ /* 0x080fe200078408ff */
[----:B------:R-:W-:Y:S01]  /*2c60*/  IMAD.MOV.U32 R8, RZ, RZ, 0x3f800000 ;  /* 0x3f800000ff087424 */ /* 0x000fe200078e00ff */
[----:B------:R-:W-:Y:S01]  /*2c70*/  LEA R5, R43, R4, 0x3 ;  /* 0x000000042b057211 */ /* 0x000fe200078e18ff */
[----:B------:R0:W-:Y:S01]  /*2c80*/  STL.64 [R1+0x2a8], R54 ;  /* 0x0002a83601007387 */ /* 0x0001e20000100a00 */
[----:B------:R-:W-:-:S02]  /*2c90*/  LEA R148, P1, R10, R159, 0x1 ;  /* 0x0000009f0a947211 */ /* 0x000fc400078208ff */
[----:B------:R-:W-:Y:S01]  /*2ca0*/  SHF.L.U32 R29, R33, 0x1, RZ ;  /* 0x00000001211d7819 */ /* 0x000fe200000006ff */
[----:B------:R-:W-:Y:S01]  /*2cb0*/  IMAD R7, R43, 0x8, R5 ;  /* 0x000000082b077824 */ /* 0x000fe200078e0205 */
[-C--:B------:R-:W-:Y:S02]  /*2cc0*/  LEA.HI.X.SX32 R153, R4, R41.reuse, 0x1, P0 ;  /* 0x0000002904997211 */ /* 0x080fe400000f0eff */
[----:B------:R-:W-:Y:S01]  /*2cd0*/  LOP3.LUT P0, RZ, R56, 0x3, RZ, 0xc0, !PT ;  /* 0x0000000338ff7812 */ /* 0x000fe2000780c0ff */
[----:B------:R-:W-:Y:S01]  /*2ce0*/  IMAD.WIDE R56, R33, 0x2, R24 ;  /* 0x0000000221387825 */ /* 0x000fe200078e0218 */
[-C--:B------:R-:W-:Y:S02]  /*2cf0*/  LEA.HI.X.SX32 R145, R9, R41.reuse, 0x1, P2 ;  /* 0x0000002909917211 */ /* 0x080fe400010f0eff */
[----:B------:R-:W-:Y:S01]  /*2d00*/  LEA.HI.X.SX32 R149, R10, R41, 0x1, P1 ;  /* 0x000000290a957211 */ /* 0x000fe200008f0eff */
[----:B------:R-:W-:Y:S01]  /*2d10*/  IMAD.WIDE R58, R29, 0x2, R22 ;  /* 0x000000021d3a7825 */ /* 0x000fe200078e0216 */
[C---:B------:R-:W-:Y:S01]  /*2d20*/  LOP3.LUT R4, R0.reuse, 0x10, RZ, 0x3c, !PT ;  /* 0x0000001000047812 */ /* 0x040fe200078e3cff */
[----:B------:R1:W-:Y:S01]  /*2d30*/  STL.64 [R1+0x2a0], R56 ;  /* 0x0002a03801007387 */ /* 0x0003e20000100a00 */
[-C--:B------:R-:W-:Y:S01]  /*2d40*/  LEA R150, P2, R3, R159.reuse, 0x1 ;  /* 0x0000009f03967211 */ /* 0x080fe200078408ff */
[----:B0-----:R-:W-:Y:S01]  /*2d50*/  IMAD.WIDE R54, R29, 0x2, R24 ;  /* 0x000000021d367825 */ /* 0x001fe200078e0218 */
[----:B------:R-:W-:Y:S01]  /*2d60*/  LEA R154, P1, R5, R159, 0x1 ;  /* 0x0000009f059a7211 */ /* 0x000fe200078208ff */
[----:B------:R0:W-:Y:S01]  /*2d70*/  STL.64 [R1+0x298], R58 ;  /* 0x0002983a01007387 */ /* 0x0001e20000100a00 */
[----:B------:R-:W-:-:S02]  /*2d80*/  LOP3.LUT R4, R0, 0x40, RZ, 0x3c, !PT ;  /* 0x0000004000047812 */ /* 0x000fc400078e3cff */
[----:B------:R-:W-:Y:S01]  /*2d90*/  IADD3 R6, R17, R31, RZ ;  /* 0x0000001f11067210 */ /* 0x000fe20007ffe0ff */
[----:B------:R-:W-:Y:S01]  /*2da0*/  IMAD R6, R33, 0x3, RZ ;  /* 0x0000000321067824 */ /* 0x000fe200078e02ff */
[----:B------:R-:W-:Y:S01]  /*2db0*/  LOP3.LUT R4, R0, 0x70, RZ, 0x3c, !PT ;  /* 0x0000007000047812 */ /* 0x000fe200078e3cff */
[----:B------:R2:W-:Y:S01]  /*2dc0*/  STL.64 [R1+0x290], R54 ;  /* 0x0002903601007387 */ /* 0x0005e20000100a00 */
[----:B------:R-:W-:Y:S01]  /*2dd0*/  IADD3 R4, R17, R34, RZ ;  /* 0x0000002211047210 */ /* 0x000fe20007ffe0ff */
[----:B------:R-:W-:Y:S01]  /*2de0*/  IMAD.SHL.U32 R4, R33, 0x4, RZ ;  /* 0x0000000421047824 */ /* 0x000fe200078e00ff */
[-C--:B------:R-:W-:Y:S01]  /*2df0*/  LEA.HI.X.SX32 R151, R3, R41.reuse, 0x1, P2 ;  /* 0x0000002903977211 */ /* 0x080fe200010f0eff */
[C---:B-1----:R-:W-:Y:S01]  /*2e00*/  IMAD.WIDE R56, R6.reuse, 0x2, R22 ;  /* 0x0000000206387825 */ /* 0x042fe200078e0216 */
[----:B------:R-:W-:Y:S02]  /*2e10*/  LEA.HI.X.SX32 R155, R5, R41, 0x1, P1 ;  /* 0x00000029059b7211 */ /* 0x000fe400008f0eff */
[----:B------:R-:W-:Y:S01]  /*2e20*/  LEA R3, R43, R7, 0x3 ;  /* 0x000000072b037211 */ /* 0x000fe200078e18ff */
[----:B0-----:R-:W-:Y:S01]  /*2e30*/  IMAD.WIDE R58, R6, 0x2, R24 ;  /* 0x00000002063a7825 */ /* 0x001fe200078e0218 */
[C---:B------:R-:W-:Y:S01]  /*2e40*/  LOP3.LUT R5, R0.reuse, 0x30, RZ, 0x3c, !PT ;  /* 0x0000003000057812 */ /* 0x040fe200078e3cff */
[----:B------:R0:W-:Y:S01]  /*2e50*/  STL.64 [R1+0x288], R56 ;  /* 0x0002883801007387 */ /* 0x0001e20000100a00 */
[----:B------:R-:W-:Y:S01]  /*2e60*/  LOP3.LUT R5, R0, 0x60, RZ, 0x3c, !PT ;  /* 0x0000006000057812 */ /* 0x000fe200078e3cff */
[----:B------:R-:W-:Y:S01]  /*2e70*/  IMAD.IADD R5, R17, 0x1, R32 ;  /* 0x0000000111057824 */ /* 0x000fe200078e0220 */
[-C--:B------:R-:W-:Y:S01]  /*2e80*/  LEA R156, P2, R7, R159.reuse, 0x1 ;  /* 0x0000009f079c7211 */ /* 0x080fe200078408ff */
[----:B--2---:R-:W-:Y:S01]  /*2e90*/  IMAD.WIDE R54, R4, 0x2, R22 ;  /* 0x0000000204367825 */ /* 0x004fe200078e0216 */
[----:B------:R-:W-:Y:S01]  /*2ea0*/  LEA R158, P3, R3, R159, 0x1 ;  /* 0x0000009f039e7211 */ /* 0x000fe200078608ff */
[----:B------:R1:W-:Y:S01]  /*2eb0*/  STL.64 [R1+0x280], R58 ;  /* 0x0002803a01007387 */ /* 0x0003e20000100a00 */
[-C--:B------:R-:W-:Y:S01]  /*2ec0*/  LEA.HI.X.SX32 R157, R7, R41.reuse, 0x1, P2 ;  /* 0x00000029079d7211 */ /* 0x080fe200010f0eff */
[----:B------:R-:W-:Y:S01]  /*2ed0*/  IMAD R5, R33, 0x5, RZ ;  /* 0x0000000521057824 */ /* 0x000fe200078e02ff */
[----:B------:R-:W-:Y:S01]  /*2ee0*/  LEA.HI.X.SX32 R159, R3, R41, 0x1, P3 ;  /* 0x00000029039f7211 */ /* 0x000fe200018f0eff */
[----:B------:R2:W-:Y:S01]  /*2ef0*/  STL.64 [R1+0x278], R54 ;  /* 0x0002783601007387 */ /* 0x0005e20000100a00 */
[C---:B------:R-:W-:Y:S01]  /*2f00*/  IMAD R7, R33.reuse, 0x6, RZ ;  /* 0x0000000621077824 */ /* 0x040fe200078e02ff */
[----:B------:R-:W-:Y:S01]  /*2f10*/  LEA.HI R3, R42, R17, RZ, 0x1e ;  /* 0x000000112a037211 */ /* 0x000fe200078ff0ff */
[----:B0-----:R-:W-:Y:S01]  /*2f20*/  IMAD.WIDE R56, R4, 0x2, R24 ;  /* 0x0000000204387825 */ /* 0x001fe200078e0218 */
[----:B------:R-:W-:-:S02]  /*2f30*/  SHF.L.U32 R18, R33, 0x3, RZ ;  /* 0x0000000321127819 */ /* 0x000fc400000006ff */
[C---:B------:R-:W-:Y:S01]  /*2f40*/  LOP3.LUT R3, R0.reuse, 0x20, RZ, 0x3c, !PT ;  /* 0x0000002000037812 */ /* 0x040fe200078e3cff */
[----:B------:R-:W-:Y:S01]  /*2f50*/  IMAD R17, R33, 0x7, RZ ;  /* 0x0000000721117824 */ /* 0x000fe200078e02ff */
[----:B------:R0:W-:Y:S01]  /*2f60*/  STL.64 [R1+0x270], R56 ;  /* 0x0002703801007387 */ /* 0x0001e20000100a00 */
[C---:B-1----:R-:W-:Y:S01]  /*2f70*/  IMAD.WIDE R58, R5.reuse, 0x2, R22 ;  /* 0x00000002053a7825 */ /* 0x042fe200078e0216 */
[----:B------:R-:W-:Y:S02]  /*2f80*/  LOP3.LUT R3, R0, 0x50, RZ, 0x3c, !PT ;  /* 0x0000005000037812 */ /* 0x000fe400078e3cff */
[----:B------:R-:W-:Y:S01]  /*2f90*/  MOV R3, 0x3f800000 ;  /* 0x3f80000000037802 */ /* 0x000fe20000000f00 */
[--C-:B--2---:R-:W-:Y:S01]  /*2fa0*/  IMAD.WIDE R54, R5, 0x2, R24.reuse ;  /* 0x0000000205367825 */ /* 0x104fe200078e0218 */
[----:B------:R-:W-:Y:S01]  /*2fb0*/  STL.64 [R1+0x268], R58 ;  /* 0x0002683a01007387 */ /* 0x000fe20000100a00 */
[----:B------:R-:W-:Y:S02]  /*2fc0*/  MOV R16, RZ ;  /* 0x000000ff00107202 */ /* 0x000fe40000000f00 */
[----:B------:R-:W-:Y:S01]  /*2fd0*/  IMAD.WIDE R4, R7, 0x2, R24 ;  /* 0x0000000207047825 */ /* 0x000fe200078e0218 */
[----:B------:R1:W-:Y:S01]  /*2fe0*/  STL.64 [R1+0x260], R54 ;  /* 0x0002603601007387 */ /* 0x0003e20000100a00 */
[----:B------:R-:W-:-:S02]  /*2ff0*/  MOV R9, 0xff800000 ;  /* 0xff80000000097802 */ /* 0x000fc40000000f00 */
[----:B0-----:R-:W-:Y:S01]  /*3000*/  IMAD.WIDE R56, R7, 0x2, R22 ;  /* 0x0000000207387825 */ /* 0x001fe200078e0216 */
[----:B------:R-:W-:Y:S02]  /*3010*/  MOV R21, 0xff800000 ;  /* 0xff80000000157802 */ /* 0x000fe40000000f00 */
[----:B------:R-:W-:Y:S01]  /*3020*/  MOV R10, 0x3f800000 ;  /* 0x3f800000000a7802 */ /* 0x000fe20000000f00 */
[----:B------:R-:W-:Y:S01]  /*3030*/  IMAD.WIDE R6, R17, 0x2, R24 ;  /* 0x0000000211067825 */ /* 0x000fe200078e0218 */
[----:B------:R-:W-:Y:S01]  /*3040*/  STL.64 [R1+0x258], R56 ;  /* 0x0002583801007387 */ /* 0x000fe20000100a00 */
[----:B------:R-:W-:Y:S02]  /*3050*/  ISETP.LT.U32.AND P0, PT, R252, 0x80, !P0 ;  /* 0x00000080fc00780c */ /* 0x000fe40004701070 */
[----:B------:R-:W-:Y:S01]  /*3060*/  IMAD R31, R33, 0xa, RZ ;  /* 0x0000000a211f7824 */ /* 0x000fe200078e02ff */
[----:B------:R0:W-:Y:S01]  /*3070*/  STL.64 [R1+0x250], R4 ;  /* 0x0002500401007387 */ /* 0x0001e20000100a00 */
[----:B-1----:R-:W-:-:S04]  /*3080*/  IMAD.WIDE R54, R17, 0x2, R22 ;  /* 0x0000000211367825 */ /* 0x002fc800078e0216 */
[C---:B------:R-:W-:Y:S01]  /*3090*/  IMAD R32, R33.reuse, 0xb, RZ ;  /* 0x0000000b21207824 */ /* 0x040fe200078e02ff */
[----:B------:R1:W-:Y:S01]  /*30a0*/  STL.64 [R1+0x248], R54 ;  /* 0x0002483601007387 */ /* 0x0003e20000100a00 */
[C---:B------:R-:W-:Y:S02]  /*30b0*/  IMAD R34, R33.reuse, 0xc, RZ ;  /* 0x0000000c21227824 */ /* 0x040fe400078e02ff */
[C---:B------:R-:W-:Y:S01]  /*30c0*/  IMAD R41, R33.reuse, 0x13, RZ ;  /* 0x0000001321297824 */ /* 0x040fe200078e02ff */
[----:B------:R2:W-:Y:S01]  /*30d0*/  STL.64 [R1+0x240], R6 ;  /* 0x0002400601007387 */ /* 0x0005e20000100a00 */
[----:B------:R-:W-:Y:S02]  /*30e0*/  IMAD R42, R33, 0x14, RZ ;  /* 0x00000014212a7824 */ /* 0x000fe400078e02ff */
[----:B0-----:R-:W-:-:S04]  /*30f0*/  IMAD.WIDE R4, R18, 0x2, R22 ;  /* 0x0000000212047825 */ /* 0x001fc800078e0216 */
[----:B------:R-:W-:Y:S01]  /*3100*/  IMAD R43, R33, 0x15, RZ ;  /* 0x00000015212b7824 */ /* 0x000fe200078e02ff */
[----:B------:R0:W-:Y:S01]  /*3110*/  STL.64 [R1+0x238], R4 ;  /* 0x0002380401007387 */ /* 0x0001e20000100a00 */
[----:B-1----:R-:W-:-:S04]  /*3120*/  IMAD.WIDE R54, R18, 0x2, R24 ;  /* 0x0000000212367825 */ /* 0x002fc800078e0218 */
[C---:B--2---:R-:W-:Y:S01]  /*3130*/  IMAD.WIDE R6, R30.reuse, 0x2, R22 ;  /* 0x000000021e067825 */ /* 0x044fe200078e0216 */
[----:B------:R1:W-:Y:S04]  /*3140*/  STL.64 [R1+0x230], R54 ;  /* 0x0002303601007387 */ /* 0x0003e80000100a00 */
[----:B------:R2:W-:Y:S01]  /*3150*/  STL.64 [R1+0x228], R6 ;  /* 0x0002280601007387 */ /* 0x0005e20000100a00 */
[----:B0-----:R-:W-:-:S05]  /*3160*/  IMAD.WIDE R4, R30, 0x2, R24 ;  /* 0x000000021e047825 */ /* 0x001fca00078e0218 */
[----:B------:R0:W-:Y:S01]  /*3170*/  STL.64 [R1+0x220], R4 ;  /* 0x0002200401007387 */ /* 0x0001e20000100a00 */
[----:B-1----:R-:W-:-:S04]  /*3180*/  IMAD.WIDE R54, R31, 0x2, R22 ;  /* 0x000000021f367825 */ /* 0x002fc800078e0216 */
[--C-:B--2---:R-:W-:Y:S01]  /*3190*/  IMAD.WIDE R6, R31, 0x2, R24.reuse ;  /* 0x000000021f067825 */ /* 0x104fe200078e0218 */
[----:B------:R-:W-:Y:S03]  /*31a0*/  STL.64 [R1+0x218], R54 ;  /* 0x0002183601007387 */ /* 0x000fe60000100a00 */
[C---:B------:R-:W-:Y:S01]  /*31b0*/  IMAD.WIDE R30, R32.reuse, 0x2, R24 ;  /* 0x00000002201e7825 */ /* 0x040fe200078e0218 */
[----:B------:R1:W-:Y:S03]  /*31c0*/  STL.64 [R1+0x210], R6 ;  /* 0x0002100601007387 */ /* 0x0003e60000100a00 */
[----:B0-----:R-:W-:-:S05]  /*31d0*/  IMAD.WIDE R4, R32, 0x2, R22 ;  /* 0x0000000220047825 */ /* 0x001fca00078e0216 */
[----:B------:R0:W-:Y:S01]  /*31e0*/  STL.64 [R1+0x208], R4 ;  /* 0x0002080401007387 */ /* 0x0001e20000100a00 */
[----:B-1----:R-:W-:-:S03]  /*31f0*/  IMAD.WIDE R6, R34, 0x2, R22 ;  /* 0x0000000222067825 */ /* 0x002fc600078e0216 */
[----:B------:R1:W-:Y:S04]  /*3200*/  STL.64 [R1+0x200], R30 ;  /* 0x0002001e01007387 */ /* 0x0003e80000100a00 */
[----:B------:R2:W-:Y:S01]  /*3210*/  STL.64 [R1+0x1f8], R6 ;  /* 0x0001f80601007387 */ /* 0x0005e20000100a00 */
[----:B0-----:R-:W-:-:S04]  /*3220*/  IMAD.WIDE R4, R34, 0x2, R24 ;  /* 0x0000000222047825 */ /* 0x001fc800078e0218 */
[C---:B-1----:R-:W-:Y:S01]  /*3230*/  IMAD.WIDE R30, R35.reuse, 0x2, R22 ;  /* 0x00000002231e7825 */ /* 0x042fe200078e0216 */
[----:B------:R0:W-:Y:S03]  /*3240*/  STL.64 [R1+0x1f0], R4 ;  /* 0x0001f00401007387 */ /* 0x0001e60000100a00 */
[----:B--2---:R-:W-:Y:S01]  /*3250*/  IMAD.WIDE R6, R35, 0x2, R24 ;  /* 0x0000000223067825 */ /* 0x004fe200078e0218 */
[----:B------:R1:W-:Y:S04]  /*3260*/  STL.64 [R1+0x1e8], R30 ;  /* 0x0001e81e01007387 */ /* 0x0003e80000100a00 */
[----:B------:R2:W-:Y:S01]  /*3270*/  STL.64 [R1+0x1e0], R6 ;  /* 0x0001e00601007387 */ /* 0x0005e20000100a00 */
[----:B0-----:R-:W-:-:S04]  /*3280*/  IMAD.WIDE R4, R36, 0x2, R22 ;  /* 0x0000000224047825 */ /* 0x001fc800078e0216 */
[----:B-1----:R-:W-:Y:S01]  /*3290*/  IMAD.WIDE R30, R36, 0x2, R24 ;  /* 0x00000002241e7825 */ /* 0x002fe200078e0218 */
[----:B------:R0:W-:Y:S03]  /*32a0*/  STL.64 [R1+0x1d8], R4 ;  /* 0x0001d80401007387 */ /* 0x0001e60000100a00 */
[C---:B--2---:R-:W-:Y:S01]  /*32b0*/  IMAD.WIDE R6, R37.reuse, 0x2, R22 ;  /* 0x0000000225067825 */ /* 0x044fe200078e0216 */
        /* <DEDUP_REMOVED lines=68> */
[----:B0-----:R-:W-:-:S02]  /*3700*/  LOP3.LUT R5, R14, 0x20, RZ, 0x3c, !PT ;  /* 0x000000200e057812 */ /* 0x001fc400078e3cff */
[----:B------:R-:W-:Y:S02]  /*3710*/  LOP3.LUT R4, R12, 0x40, RZ, 0x3c, !PT ;  /* 0x000000400c047812 */ /* 0x000fe400078e3cff */
.L_x_1:
[----:B------:R-:W2:Y:S04]  /*3720*/  LDL.64 R136, [R1+0x250] ;  /* 0x0002500001887983 */ /* 0x000ea80000100a00 */
[----:B-1----:R-:W3:Y:S04]  /*3730*/  LDL.64 R30, [R1+0x2a0] ;  /* 0x0002a000011e7983 */ /* 0x002ee80000100a00 */
[----:B------:R-:W4:Y:S04]  /*3740*/  LDL.64 R44, [R1+0x280] ;  /* 0x00028000012c7983 */ /* 0x000f280000100a00 */
[----:B------:R-:W5:Y:S04]  /*3750*/  LDL.64 R190, [R1+0x248] ;  /* 0x0002480001be7983 */ /* 0x000f680000100a00 */
[----:B------:R-:W4:Y:S04]  /*3760*/  LDL.64 R6, [R1+0x290] ;  /* 0x0002900001067983 */ /* 0x000f280000100a00 */
[----:B------:R-:W4:Y:S04]  /*3770*/  LDL.64 R50, [R1+0x2a8] ;  /* 0x0002a80001327983 */ /* 0x000f280000100a00 */
[----:B------:R-:W5:Y:S04]  /*3780*/  LDL.64 R48, [R1+0x298] ;  /* 0x0002980001307983 */ /* 0x000f680000100a00 */
[----:B------:R-:W5:Y:S04]  /*3790*/  LDL.64 R160, [R1+0x238] ;  /* 0x0002380001a07983 */ /* 0x000f680000100a00 */
[----:B------:R-:W5:Y:S04]  /*37a0*/  LDL.64 R40, [R1+0x270] ;  /* 0x0002700001287983 */ /* 0x000f680000100a00 */
[----:B------:R-:W5:Y:S01]  /*37b0*/  LDL.64 R170, [R1+0x240] ;  /* 0x0002400001aa7983 */ /* 0x000f620000100a00 */
[----:B------:R-:W-:-:S03]  /*37c0*/  IMAD.WIDE R4, R16, 0x2, R22 ;  /* 0x0000000210047825 */ /* 0x000fc600078e0216 */
[----:B------:R-:W5:Y:S01]  /*37d0*/  LDL.64 R62, [R1+0x230] ;  /* 0x00023000013e7983 */ /* 0x000f620000100a00 */
[----:B------:R-:W-:-:S03]  /*37e0*/  IMAD.WIDE R32, R16, 0x2, R24 ;  /* 0x0000000210207825 */ /* 0x000fc600078e0218 */
[----:B------:R-:W5:Y:S04]  /*37f0*/  LDL.64 R56, [R1+0x218] ;  /* 0x0002180001387983 */ /* 0x000f680000100a00 */
[----:B------:R-:W5:Y:S04]  /*3800*/  LDL.64 R60, [R1+0x228] ;  /* 0x00022800013c7983 */ /* 0x000f680000100a00 */
[----:B------:R-:W5:Y:S04]  /*3810*/  LDL.64 R138, [R1+0x208] ;  /* 0x00020800018a7983 */ /* 0x000f680000100a00 */
[----:B------:R0:W5:Y:S04]  /*3820*/  LDG.E.U16 R4, [R4.64] ;  /* 0x0000000604047981 */ /* 0x000168000c1e1500 */
[----:B------:R-:W5:Y:S04]  /*3830*/  LDL.64 R198, [R1+0x1f0] ;  /* 0x0001f00001c67983 */ /* 0x000f680000100a00 */
[----:B------:R-:W5:Y:S04]  /*3840*/  LDL.64 R192, [R1+0x1e0] ;  /* 0x0001e00001c07983 */ /* 0x000f680000100a00 */
[----:B0-----:R2:W5:Y:S04]  /*3850*/  LDG.E.U16 R5, [R32.64] ;  /* 0x0000000620057981 */ /* 0x001568000c1e1500 */
[----:B------:R-:W5:Y:S04]  /*3860*/  LDL.64 R42, [R1+0x278] ;  /* 0x00027800012a7983 */ /* 0x000f680000100a00 */
        /* <DEDUP_REMOVED lines=15> */
[----:B------:R-:W5:Y:S01]  /*3960*/  LDL.64 R234, [R1+0xd0] ;  /* 0x0000d00001ea7983 */ /* 0x000f620000100a00 */
[----:B--2---:R-:W-:-:S03]  /*3970*/  IMAD.WIDE R32, R16, 0x2, R136 ;  /* 0x0000000210207825 */ /* 0x004fc600078e0288 */
[----:B------:R-:W2:Y:S01]  /*3980*/  LDL.64 R136, [R1+0x200] ;  /* 0x0002000001887983 */ /* 0x000ea20000100a00 */
[----:B---3--:R-:W-:-:S03]  /*3990*/  IMAD.WIDE R30, R16, 0x2, R30 ;  /* 0x00000002101e7825 */ /* 0x008fc600078e021e */
[----:B------:R0:W3:Y:S04]  /*39a0*/  LDG.E.U16 R33, [R32.64] ;  /* 0x0000000620217981 */ /* 0x0000e8000c1e1500 */
[----:B------:R4:W3:Y:S02]  /*39b0*/  LDG.E.U16 R53, [R30.64] ;  /* 0x000000061e357981 */ /* 0x0008e4000c1e1500 */
[----:B----4-:R-:W-:-:S05]  /*39c0*/  IMAD.WIDE R30, R16, 0x2, R44 ;  /* 0x00000002101e7825 */ /* 0x010fca00078e022c */
[----:B------:R5:W4:Y:S01]  /*39d0*/  LDG.E.U16 R45, [R30.64] ;  /* 0x000000061e2d7981 */ /* 0x000b22000c1e1500 */
[----:B------:R-:W-:-:S04]  /*39e0*/  IMAD.WIDE R6, R16, 0x2, R6 ;  /* 0x0000000210067825 */ /* 0x000fc800078e0206 */
[----:B------:R-:W-:-:S04]  /*39f0*/  IMAD.WIDE R54, R16, 0x2, R50 ;  /* 0x0000000210367825 */ /* 0x000fc800078e0232 */
[C---:B-----5:R-:W-:Y:S02]  /*3a00*/  IMAD.WIDE R30, R16.reuse, 0x2, R190 ;  /* 0x00000002101e7825 */ /* 0x060fe400078e02be */
[----:B------:R1:W5:Y:S04]  /*3a10*/  LDG.E.U16 R54, [R54.64] ;  /* 0x0000000636367981 */ /* 0x000368000c1e1500 */
[----:B------:R-:W3:Y:S01]  /*3a20*/  LDL.64 R190, [R1+0x1d8] ;  /* 0x0001d80001be7983 */ /* 0x000ee20000100a00 */
[----:B------:R-:W-:-:S03]  /*3a30*/  IMAD.WIDE R50, R16, 0x2, R48 ;  /* 0x0000000210327825 */ /* 0x000fc600078e0230 */
[----:B------:R0:W4:Y:S04]  /*3a40*/  LDG.E.U16 R29, [R30.64] ;  /* 0x000000061e1d7981 */ /* 0x000128000c1e1500 */
[----:B------:R1:W4:Y:S01]  /*3a50*/  LDG.E.U16 R49, [R6.64] ;  /* 0x0000000606317981 */ /* 0x000322000c1e1500 */
[----:B------:R-:W-:-:S03]  /*3a60*/  IMAD.WIDE R62, R16, 0x2, R62 ;  /* 0x00000002103e7825 */ /* 0x000fc600078e023e */
[----:B------:R1:W4:Y:S01]  /*3a70*/  LDG.E.U16 R50, [R50.64] ;  /* 0x0000000632327981 */ /* 0x000322000c1e1500 */
[----:B0-----:R-:W-:-:S03]  /*3a80*/  IMAD.WIDE R30, R16, 0x2, R160 ;  /* 0x00000002101e7825 */ /* 0x001fc600078e02a0 */
[----:B------:R-:W4:Y:S01]  /*3a90*/  LDL.64 R160, [R1+0x1c8] ;  /* 0x0001c80001a07983 */ /* 0x000f220000100a00 */
[----:B-1----:R-:W-:-:S03]  /*3aa0*/  IMAD.WIDE R6, R16, 0x2, R40 ;  /* 0x0000000210067825 */ /* 0x002fc600078e0228 */
[----:B------:R0:W5:Y:S04]  /*3ab0*/  LDG.E.U16 R55, [R62.64] ;  /* 0x000000063e377981 */ /* 0x000168000c1e1500 */
[----:B------:R1:W5:Y:S01]  /*3ac0*/  LDG.E.U16 R41, [R6.64] ;  /* 0x0000000606297981 */ /* 0x000362000c1e1500 */
[----:B------:R-:W-:-:S03]  /*3ad0*/  IMAD.WIDE R56, R16, 0x2, R56 ;  /* 0x0000000210387825 */ /* 0x000fc600078e0238 */
[----:B------:R0:W5:Y:S01]  /*3ae0*/  LDG.E.U16 R30, [R30.64] ;  /* 0x000000061e1e7981 */ /* 0x000162000c1e1500 */
[----:B------:R-:W-:-:S03]  /*3af0*/  IMAD.WIDE R60, R16, 0x2, R60 ;  /* 0x00000002103c7825 */ /* 0x000fc600078e023c */
[----:B------:R0:W5:Y:S01]  /*3b00*/  LDG.E.U16 R48, [R56.64] ;  /* 0x0000000638307981 */ /* 0x000162000c1e1500 */
[----:B-1----:R-:W-:-:S03]  /*3b10*/  IMAD.WIDE R6, R16, 0x2, R170 ;  /* 0x0000000210067825 */ /* 0x002fc600078e02aa */
[----:B------:R-:W5:Y:S01]  /*3b20*/  LDL.64 R170, [R1+0x1d0] ;  /* 0x0001d00001aa7983 */ /* 0x000f620000100a00 */
[----:B0-----:R-:W-:-:S03]  /*3b30*/  IMAD.WIDE R62, R16, 0x2, R138 ;  /* 0x00000002103e7825 */ /* 0x001fc600078e028a */
[----:B------:R2:W5:Y:S01]  /*3b40*/  LDG.E.U16 R52, [R60.64] ;  /* 0x000000063c347981 */ /* 0x000562000c1e1500 */
[----:B------:R-:W-:-:S03]  /*3b50*/  IMAD.WIDE R56, R16, 0x2, R198 ;  /* 0x0000000210387825 */ /* 0x000fc600078e02c6 */
[----:B------:R-:W5:Y:S04]  /*3b60*/  LDL.64 R198, [R1+0x198] ;  /* 0x0001980001c67983 */ /* 0x000f680000100a00 */
[----:B------:R0:W5:Y:S01]  /*3b70*/  LDG.E.U16 R44, [R62.64] ;  /* 0x000000063e2c7981 */ /* 0x000162000c1e1500 */
[----:B------:R-:W-:-:S03]  /*3b80*/  IMAD.WIDE R42, R16, 0x2, R42 ;  /* 0x00000002102a7825 */ /* 0x000fc600078e022a */
[----:B------:R-:W5:Y:S01]  /*3b90*/  LDL.64 R138, [R1+0x1a8] ;  /* 0x0001a800018a7983 */ /* 0x000f620000100a00 */
[----:B------:R-:W-:-:S03]  /*3ba0*/  IMAD.WIDE R38, R16, 0x2, R38 ;  /* 0x0000000210267825 */ /* 0x000fc600078e0226 */
[----:B------:R1:W5:Y:S01]  /*3bb0*/  LDG.E.U16 R42, [R42.64] ;  /* 0x000000062a2a7981 */ /* 0x000362000c1e1500 */
[----:B0-----:R-:W-:-:S03]  /*3bc0*/  IMAD.WIDE R62, R16, 0x2, R192 ;  /* 0x00000002103e7825 */ /* 0x001fc600078e02c0 */
[----:B------:R-:W5:Y:S01]  /*3bd0*/  LDL.64 R192, [R1+0x190] ;  /* 0x0001900001c07983 */ /* 0x000f620000100a00 */
[----:B------:R-:W-:-:S03]  /*3be0*/  IMAD.WIDE R58, R16, 0x2, R58 ;  /* 0x00000002103a7825 */ /* 0x000fc600078e023a */
[----:B------:R0:W5:Y:S04]  /*3bf0*/  LDG.E.U16 R38, [R38.64] ;  /* 0x0000000626267981 */ /* 0x000168000c1e1500 */
[----:B------:R1:W5:Y:S01]  /*3c00*/  LDG.E.U16 R51, [R58.64] ;  /* 0x000000063a337981 */ /* 0x000362000c1e1500 */
[----:B------:R-:W-:-:S03]  /*3c10*/  IMAD.WIDE R46, R16, 0x2, R46 ;  /* 0x00000002102e7825 */ /* 0x000fc600078e022e */
[----:B------:R1:W5:Y:S04]  /*3c20*/  LDG.E.U16 R7, [R6.64] ;  /* 0x0000000606077981 */ /* 0x000368000c1e1500 */
[----:B0-----:R4:W5:Y:S01]  /*3c30*/  LDG.E.U16 R39, [R56.64] ;  /* 0x0000000638277981 */ /* 0x001962000c1e1500 */
[----:B--2---:R-:W-:-:S03]  /*3c40*/  IMAD.WIDE R60, R16, 0x2, R136 ;  /* 0x00000002103c7825 */ /* 0x004fc600078e0288 */
[----:B------:R0:W2:Y:S04]  /*3c50*/  LDG.E.U16 R46, [R46.64] ;  /* 0x000000062e2e7981 */ /* 0x0000a8000c1e1500 */
[----:B------:R-:W2:Y:S04]  /*3c60*/  LDL.64 R136, [R1+0x1a0] ;  /* 0x0001a00001887983 */ /* 0x000ea80000100a00 */
[----:B-1----:R3:W2:Y:S01]  /*3c70*/  LDG.E.U16 R43, [R60.64] ;  /* 0x000000063c2b7981 */ /* 0x0026a2000c1e1500 */
[----:B------:R-:W-:-:S03]  /*3c80*/  IMAD.WIDE R58, R16, 0x2, R226 ;  /* 0x00000002103a7825 */ /* 0x000fc600078e02e2 */
[----:B------:R-:W2:Y:S04]  /*3c90*/  LDL.64 R226, [R1+0x140] ;  /* 0x0001400001e27983 */ /* 0x000ea80000100a00 */
[----:B------:R5:W2:Y:S01]  /*3ca0*/  LDG.E.U16 R40, [R58.64] ;  /* 0x000000063a287981 */ /* 0x000aa2000c1e1500 */
[----:B---3--:R-:W-:-:S03]  /*3cb0*/  IMAD.WIDE R60, R16, 0x2, R190 ;  /* 0x00000002103c7825 */ /* 0x008fc600078e02be */
[----:B------:R-:W3:Y:S04]  /*3cc0*/  LDL.64 R190, [R1+0x188] ;  /* 0x0001880001be7983 */ /* 0x000ee80000100a00 */
[----:B------:R1:W3:Y:S01]  /*3cd0*/  LDG.E.U16 R32, [R60.64] ;  /* 0x000000063c207981 */ /* 0x0002e2000c1e1500 */
[----:B----4-:R-:W-:-:S03]  /*3ce0*/  IMAD.WIDE R56, R16, 0x2, R160 ;  /* 0x0000000210387825 */ /* 0x010fc600078e02a0 */
[----:B------:R-:W4:Y:S01]  /*3cf0*/  LDL.64 R160, [R1+0x178] ;  /* 0x0001780001a07983 */ /* 0x000f220000100a00 */
[----:B-1----:R-:W-:-:S03]  /*3d00*/  IMAD.WIDE R60, R16, 0x2, R202 ;  /* 0x00000002103c7825 */ /* 0x002fc600078e02ca */
[----:B------:R-:W3:Y:S01]  /*3d10*/  LDL.64 R202, [R1+0x168] ;  /* 0x0001680001ca7983 */ /* 0x000ee20000100a00 */
[----:B------:R-:W-:-:S03]  /*3d20*/  IMAD.WIDE R134, R16, 0x2, R134 ;  /* 0x0000000210867825 */ /* 0x000fc600078e0286 */
[----:B------:R1:W3:Y:S01]  /*3d30*/  LDG.E.U16 R6, [R56.64] ;  /* 0x0000000638067981 */ /* 0x0002e2000c1e1500 */
[----:B------:R-:W-:-:S03]  /*3d40*/  IMAD.WIDE R36, R16, 0x2, R36 ;  /* 0x0000000210247825 */ /* 0x000fc600078e0224 */
[----:B0-----:R0:W3:Y:S04]  /*3d50*/  LDG.E.U16 R47, [R134.64] ;  /* 0x00000006862f7981 */ /* 0x0010e8000c1e1500 */
[----:B------:R0:W3:Y:S01]  /*3d60*/  LDG.E.U16 R37, [R36.64] ;  /* 0x0000000624257981 */ /* 0x0000e2000c1e1500 */
[----:B-----5:R-:W-:-:S03]  /*3d70*/  IMAD.WIDE R58, R16, 0x2, R170 ;  /* 0x00000002103a7825 */ /* 0x020fc600078e02aa */
[----:B------:R-:W5:Y:S04]  /*3d80*/  LDL.64 R170, [R1+0x180] ;  /* 0x0001800001aa7983 */ /* 0x000f680000100a00 */
[----:B------:R0:W5:Y:S02]  /*3d90*/  LDG.E.U16 R31, [R58.64] ;  /* 0x000000063a1f7981 */ /* 0x000164000c1e1500 */
[C---:B0-----:R-:W-:Y:S02]  /*3da0*/  IMAD.WIDE R58, R16.reuse, 0x2, R206 ;  /* 0x00000002103a7825 */ /* 0x041fe400078e02ce */
[----:B------:R-:W5:Y:S02]  /*3db0*/  LDL.64 R206, [R1+0x158] ;  /* 0x0001580001ce7983 */ /* 0x000f640000100a00 */
[----:B-1----:R-:W-:-:S02]  /*3dc0*/  IMAD.WIDE R56, R16, 0x2, R210 ;  /* 0x0000000210387825 */ /* 0x002fc400078e02d2 */
[----:B------:R-:W5:Y:S02]  /*3dd0*/  LDL.64 R210, [R1+0x160] ;  /* 0x0001600001d27983 */ /* 0x000f640000100a00 */
[C---:B------:R-:W-:Y:S02]  /*3de0*/  IMAD.WIDE R134, R16.reuse, 0x2, R214 ;  /* 0x0000000210867825 */ /* 0x040fe400078e02d6 */
[----:B------:R0:W5:Y:S04]  /*3df0*/  LDG.E.U16 R133, [R56.64] ;  /* 0x0000000638857981 */ /* 0x000168000c1e1500 */
[----:B------:R2:W5:Y:S04]  /*3e00*/  LDG.E.U16 R36, [R134.64] ;  /* 0x0000000686247981 */ /* 0x000568000c1e1500 */
[----:B------:R-:W5:Y:S01]  /*3e10*/  LDL.64 R214, [R1+0x138] ;  /* 0x0001380001d67983 */ /* 0x000f620000100a00 */
[----:B0-----:R-:W-:-:S03]  /*3e20*/  IMAD.WIDE R56, R16, 0x2, R198 ;  /* 0x0000000210387825 */ /* 0x001fc600078e02c6 */
[----:B------:R-:W5:Y:S01]  /*3e30*/  LDL.64 R198, [R1+0x148] ;  /* 0x0001480001c67983 */ /* 0x000f620000100a00 */
[----:B--2---:R-:W-:-:S03]  /*3e40*/  IMAD.WIDE R134, R16, 0x2, R136 ;  /* 0x0000000210867825 */ /* 0x004fc600078e0288 */
[----:B------:R0:W2:Y:S01]  /*3e50*/  LDG.E.U16 R136, [R58.64] ;  /* 0x000000063a887981 */ /* 0x0000a2000c1e1500 */
[----:B------:R-:W-:-:S03]  /*3e60*/  IMAD.WIDE R34, R16, 0x2, R34 ;  /* 0x0000000210227825 */ /* 0x000fc600078e0222 */
[----:B------:R3:W2:Y:S04]  /*3e70*/  LDG.E.U16 R137, [R60.64] ;  /* 0x000000063c897981 */ /* 0x0006a8000c1e1500 */
[----:B------:R1:W2:Y:S01]  /*3e80*/  LDG.E.U16 R34, [R34.64] ;  /* 0x0000000622227981 */ /* 0x0002a2000c1e1500 */
[----:B0-----:R-:W-:-:S03]  /*3e90*/  IMAD.WIDE R58, R16, 0x2, R192 ;  /* 0x00000002103a7825 */ /* 0x001fc600078e02c0 */
[----:B------:R-:W2:Y:S04]  /*3ea0*/  LDL.64 R192, [R1+0x150] ;  /* 0x0001500001c07983 */ /* 0x000ea80000100a00 */
[----:B-1----:R0:W2:Y:S02]  /*3eb0*/  LDG.E.U16 R35, [R62.64] ;  /* 0x000000063e237981 */ /* 0x0020a4000c1e1500 */
[C---:B0-----:R-:W-:Y:S02]  /*3ec0*/  IMAD.WIDE R62, R16.reuse, 0x2, R138 ;  /* 0x00000002103e7825 */ /* 0x041fe400078e028a */
[----:B------:R4:W2:Y:S04]  /*3ed0*/  LDG.E.U16 R139, [R134.64] ;  /* 0x00000006868b7981 */ /* 0x0008a8000c1e1500 */
[----:B------:R5:W2:Y:S01]  /*3ee0*/  LDG.E.U16 R138, [R62.64] ;  /* 0x000000063e8a7981 */ /* 0x000aa2000c1e1500 */
[----:B----4-:R-:W-:-:S03]  /*3ef0*/  IMAD.WIDE R134, R16, 0x2, R160 ;  /* 0x0000000210867825 */ /* 0x010fc600078e02a0 */
[----:B------:R0:W4:Y:S01]  /*3f00*/  LDG.E.U16 R161, [R58.64] ;  /* 0x000000063aa17981 */ /* 0x000122000c1e1500 */
[----:B---3--:R-:W-:-:S03]  /*3f10*/  IMAD.WIDE R60, R16, 0x2, R190 ;  /* 0x00000002103c7825 */ /* 0x008fc600078e02be */
[----:B------:R1:W3:Y:S04]  /*3f20*/  LDG.E.U16 R160, [R56.64] ;  /* 0x0000000638a07981 */ /* 0x0002e8000c1e1500 */
[----:B------:R2:W3:Y:S01]  /*3f30*/  LDG.E.U16 R190, [R134.64] ;  /* 0x0000000686be7981 */ /* 0x0004e2000c1e1500 */
[----:B0-----:R-:W-:-:S03]  /*3f40*/  IMAD.WIDE R58, R16, 0x2, R202 ;  /* 0x00000002103a7825 */ /* 0x001fc600078e02ca */
[----:B------:R-:W3:Y:S01]  /*3f50*/  LDL.64 R202, [R1+0x130] ;  /* 0x0001300001ca7983 */ /* 0x000ee20000100a00 */
[----:B-----5:R-:W-:-:S03]  /*3f60*/  IMAD.WIDE R62, R16, 0x2, R170 ;  /* 0x00000002103e7825 */ /* 0x020fc600078e02aa */
[----:B------:R0:W5:Y:S04]  /*3f70*/  LDG.E.U16 R170, [R60.64] ;  /* 0x000000063caa7981 */ /* 0x000168000c1e1500 */
[----:B------:R0:W4:Y:S02]  /*3f80*/  LDG.E.U16 R171, [R62.64] ;  /* 0x000000063eab7981 */ /* 0x000124000c1e1500 */
[C---:B0-----:R-:W-:Y:S02]  /*3f90*/  IMAD.WIDE R62, R16.reuse, 0x2, R206 ;  /* 0x00000002103e7825 */ /* 0x041fe400078e02ce */
[----:B------:R-:W4:Y:S02]  /*3fa0*/  LDL.64 R206, [R1+0x120] ;  /* 0x0001200001ce7983 */ /* 0x000f240000100a00 */
[----:B------:R-:W-:-:S02]  /*3fb0*/  IMAD.WIDE R60, R16, 0x2, R210 ;  /* 0x00000002103c7825 */ /* 0x000fc400078e02d2 */
[----:B------:R-:W5:Y:S02]  /*3fc0*/  LDL.64 R210, [R1+0x128] ;  /* 0x0001280001d27983 */ /* 0x000f640000100a00 */
[C---:B-1----:R-:W-:Y:S02]  /*3fd0*/  IMAD.WIDE R56, R16.reuse, 0x2, R230 ;  /* 0x0000000210387825 */ /* 0x042fe400078e02e6 */
[----:B------:R0:W5:Y:S04]  /*3fe0*/  LDG.E.U16 R62, [R62.64] ;  /* 0x000000063e3e7981 */ /* 0x000168000c1e1500 */
[----:B------:R1:W5:Y:S04]  /*3ff0*/  LDG.E.U16 R191, [R56.64] ;  /* 0x0000000638bf7981 */ /* 0x000368000c1e1500 */
[----:B------:R-:W5:Y:S01]  /*4000*/  LDL.64 R230, [R1+0xc8] ;  /* 0x0000c80001e67983 */ /* 0x000f620000100a00 */
[----:B-1----:R-:W-:-:S03]  /*4010*/  IMAD.WIDE R56, R16, 0x2, R198 ;  /* 0x0000000210387825 */ /* 0x002fc600078e02c6 */
[----:B------:R-:W5:Y:S04]  /*4020*/  LDL.64 R198, [R1+0x118] ;  /* 0x0001180001c67983 */ /* 0x000f680000100a00 */
[----:B0-----:R3:W5:Y:S01]  /*4030*/  LDG.E.U16 R63, [R56.64] ;  /* 0x00000006383f7981 */ /* 0x001762000c1e1500 */
[----:B--2---:R-:W-:-:S03]  /*4040*/  IMAD.WIDE R134, R16, 0x2, R192 ;  /* 0x0000000210867825 */ /* 0x004fc600078e02c0 */
[----:B------:R0:W2:Y:S04]  /*4050*/  LDG.E.U16 R193, [R60.64] ;  /* 0x000000063cc17981 */ /* 0x0000a8000c1e1500 */
[----:B------:R1:W2:Y:S04]  /*4060*/  LDG.E.U16 R192, [R58.64] ;  /* 0x000000063ac07981 */ /* 0x0002a8000c1e1500 */
[----:B------:R1:W2:Y:S01]  /*4070*/  LDG.E.U16 R134, [R134.64] ;  /* 0x0000000686867981 */ /* 0x0002a2000c1e1500 */
[----:B0-----:R-:W-:-:S03]  /*4080*/  IMAD.WIDE R60, R16, 0x2, R214 ;  /* 0x00000002103c7825 */ /* 0x001fc600078e02d6 */
[----:B------:R-:W2:Y:S04]  /*4090*/  LDL.64 R214, [R1+0x110] ;  /* 0x0001100001d67983 */ /* 0x000ea80000100a00 */
[----:B------:R0:W2:Y:S01]  /*40a0*/  LDG.E.U16 R60, [R60.64] ;  /* 0x000000063c3c7981 */ /* 0x0000a2000c1e1500 */
[----:B-1----:R-:W-:-:S03]  /*40b0*/  IMAD.WIDE R58, R16, 0x2, R226 ;  /* 0x00000002103a7825 */ /* 0x002fc600078e02e2 */
[----:B------:R-:W2:Y:S04]  /*40c0*/  LDL.64 R226, [R1+0xc0] ;  /* 0x0000c00001e27983 */ /* 0x000ea80000100a00 */
[----:B------:R5:W2:Y:S01]  /*40d0*/  LDG.E.U16 R135, [R58.64] ;  /* 0x000000063a877981 */ /* 0x000aa2000c1e1500 */
[----:B---3--:R-:W-:-:S03]  /*40e0*/  IMAD.WIDE R56, R16, 0x2, R202 ;  /* 0x0000000210387825 */ /* 0x008fc600078e02ca */
[----:B------:R-:W3:Y:S04]  /*40f0*/  LDL.64 R202, [R1+0x108] ;  /* 0x0001080001ca7983 */ /* 0x000ee80000100a00 */
[----:B0-----:R4:W3:Y:S02]  /*4100*/  LDG.E.U16 R61, [R56.64] ;  /* 0x00000006383d7981 */ /* 0x0018e4000c1e1500 */
[C---:B----4-:R-:W-:Y:S02]  /*4110*/  IMAD.WIDE R56, R16.reuse, 0x2, R206 ;  /* 0x0000000210387825 */ /* 0x050fe400078e02ce */
[----:B------:R-:W4:Y:S02]  /*4120*/  LDL.64 R206, [R1+0xf8] ;  /* 0x0000f80001ce7983 */ /* 0x000f240000100a00 */
[----:B-----5:R-:W-:-:S02]  /*4130*/  IMAD.WIDE R58, R16, 0x2, R210 ;  /* 0x00000002103a7825 */ /* 0x020fc400078e02d2 */
[----:B------:R-:W5:Y:S04]  /*4140*/  LDL.64 R210, [R1+0xe8] ;  /* 0x0000e80001d27983 */ /* 0x000f680000100a00 */
[----:B------:R0:W5:Y:S04]  /*4150*/  LDG.E.U16 R58, [R58.64] ;  /* 0x000000063a3a7981 */ /* 0x000168000c1e1500 */
[----:B0-----:R0:W5:Y:S02]  /*4160*/  LDG.E.U16 R59, [R56.64] ;  /* 0x00000006383b7981 */ /* 0x001164000c1e1500 */
[----:B0-----:R-:W-:-:S05]  /*4170*/  IMAD.WIDE R56, R16, 0x2, R198 ;  /* 0x0000000210387825 */ /* 0x001fca00078e02c6 */
[----:B------:R2:W5:Y:S02]  /*4180*/  LDG.E.U16 R198, [R56.64] ;  /* 0x0000000638c67981 */ /* 0x000564000c1e1500 */
[C---:B--2---:R-:W-:Y:S02]  /*4190*/  IMAD.WIDE R56, R16.reuse, 0x2, R214 ;  /* 0x0000000210387825 */ /* 0x044fe400078e02d6 */
[----:B------:R-:W2:Y:S04]  /*41a0*/  LDL.64 R214, [R1+0xd8] ;  /* 0x0000d80001d67983 */ /* 0x000ea80000100a00 */
[----:B------:R3:W2:Y:S02]  /*41b0*/  LDG.E.U16 R199, [R56.64] ;  /* 0x0000000638c77981 */ /* 0x0006a4000c1e1500 */
[----:B---3--:R-:W-:-:S05]  /*41c0*/  IMAD.WIDE R56, R16, 0x2, R202 ;  /* 0x0000000210387825 */ /* 0x008fca00078e02ca */
[----:B------:R0:W3:Y:S02]  /*41d0*/  LDG.E.U16 R202, [R56.64] ;  /* 0x0000000638ca7981 */ /* 0x0000e4000c1e1500 */
[----:B0-----:R-:W-:-:S05]  /*41e0*/  IMAD.WIDE R56, R16, 0x2, R246 ;  /* 0x0000000210387825 */ /* 0x001fca00078e02f6 */
[----:B------:R4:W3:Y:S02]  /*41f0*/  LDG.E.U16 R203, [R56.64] ;  /* 0x0000000638cb7981 */ /* 0x0008e4000c1e1500 */
[----:B----4-:R-:W-:-:S05]  /*4200*/  IMAD.WIDE R56, R16, 0x2, R206 ;  /* 0x0000000210387825 */ /* 0x010fca00078e02ce */
[----:B------:R0:W4:Y:S02]  /*4210*/  LDG.E.U16 R206, [R56.64] ;  /* 0x0000000638ce7981 */ /* 0x000124000c1e1500 */
[----:B0-----:R-:W-:-:S05]  /*4220*/  IMAD.WIDE R56, R16, 0x2, R242 ;  /* 0x0000000210387825 */ /* 0x001fca00078e02f2 */
[----:B------:R5:W3:Y:S02]  /*4230*/  LDG.E.U16 R207, [R56.64] ;  /* 0x0000000638cf7981 */ /* 0x000ae4000c1e1500 */
[----:B-----5:R-:W-:-:S05]  /*4240*/  IMAD.WIDE R56, R16, 0x2, R210 ;  /* 0x0000000210387825 */ /* 0x020fca00078e02d2 */
[----:B------:R0:W5:Y:S02]  /*4250*/  LDG.E.U16 R210, [R56.64] ;  /* 0x0000000638d27981 */ /* 0x000164000c1e1500 */
[----:B0-----:R-:W-:-:S05]  /*4260*/  IMAD.WIDE R56, R16, 0x2, R238 ;  /* 0x0000000210387825 */ /* 0x001fca00078e02ee */
[----:B------:R2:W3:Y:S02]  /*4270*/  LDG.E.U16 R211, [R56.64] ;  /* 0x0000000638d37981 */ /* 0x0004e4000c1e1500 */
[----:B--2---:R-:W-:-:S05]  /*4280*/  IMAD.WIDE R56, R16, 0x2, R214 ;  /* 0x0000000210387825 */ /* 0x004fca00078e02d6 */
[----:B------:R0:W2:Y:S02]  /*4290*/  LDG.E.U16 R214, [R56.64] ;  /* 0x0000000638d67981 */ /* 0x0000a4000c1e1500 */
[----:B0-----:R-:W-:-:S05]  /*42a0*/  IMAD.WIDE R56, R16, 0x2, R234 ;  /* 0x0000000210387825 */ /* 0x001fca00078e02ea */
[----:B------:R0:W2:Y:S02]  /*42b0*/  LDG.E.U16 R215, [R56.64] ;  /* 0x0000000638d77981 */ /* 0x0000a4000c1e1500 */
[----:B0-----:R-:W-:-:S05]  /*42c0*/  IMAD.WIDE R56, R16, 0x2, R230 ;  /* 0x0000000210387825 */ /* 0x001fca00078e02e6 */
[----:B------:R0:W2:Y:S02]  /*42d0*/  LDG.E.U16 R219, [R56.64] ;  /* 0x0000000638db7981 */ /* 0x0000a4000c1e1500 */
[----:B0-----:R-:W-:-:S06]  /*42e0*/  IMAD.WIDE R56, R16, 0x2, R226 ;  /* 0x0000000210387825 */ /* 0x001fcc00078e02e2 */
[----:B------:R-:W2:Y:S04]  /*42f0*/  LDG.E.U16 R56, [R56.64] ;  /* 0x0000000638387981 */ /* 0x000ea8000c1e1500 */
[----:B------:R-:W-:Y:S01]  /*4300*/  BAR.SYNC.DEFER_BLOCKING 0x0 ;  /* 0x0000000000007b1d */ /* 0x000fe20000010000 */
[C---:B------:R-:W-:Y:S02]  /*4310*/  LOP3.LUT R221, R0.reuse, 0x10, RZ, 0x3c, !PT ;  /* 0x0000001000dd7812 */ /* 0x040fe400078e3cff */
[----:B------:R-:W-:-:S03]  /*4320*/  LOP3.LUT R223, R0, 0x20, RZ, 0x3c, !PT ;  /* 0x0000002000df7812 */ /* 0x000fc600078e3cff */
        /* <DEDUP_REMOVED lines=15> */
[----:B------:R0:W-:Y:S04]  /*4420*/  STS.U16 [R221+0xe600], R59 ;  /* 0x00e6003bdd007388 */ /* 0x0001e80000000400 */
[----:B------:R-:W-:Y:S04]  /*4430*/  STS.U16 [R223+0x8800], R50 ;  /* 0x00880032df007388 */ /* 0x000fe80000000400 */
[----:B------:R-:W-:Y:S01]  /*4440*/  STS.U16 [R223+0x8a00], R49 ;  /* 0x008a0031df007388 */ /* 0x000fe20000000400 */
[----:B0-----:R-:W-:-:S03]  /*4450*/  LOP3.LUT R221, R0, 0x30, RZ, 0x3c, !PT ;  /* 0x0000003000dd7812 */ /* 0x001fc600078e3cff */
        /* <DEDUP_REMOVED lines=13> */
[----:B---3--:R-:W-:Y:S04]  /*4530*/  STS.U16 [R221+0xec00], R202 ;  /* 0x00ec00cadd007388 */ /* 0x008fe80000000400 */
        /* <DEDUP_REMOVED lines=8> */
[----:B----4-:R-:W-:Y:S04]  /*45c0*/  STS.U16 [R223+0xf000], R206 ;  /* 0x00f000cedf007388 */ /* 0x010fe80000000400 */
[----:B------:R0:W-:Y:S01]  /*45d0*/  STS.U16 [R223+0xf200], R207 ;  /* 0x00f200cfdf007388 */ /* 0x0001e20000000400 */
[----:B------:R-:W-:-:S03]  /*45e0*/  LOP3.LUT R5, R0, 0x60, RZ, 0x3c, !PT ;  /* 0x0000006000057812 */ /* 0x000fc600078e3cff */
[----:B------:R-:W-:Y:S04]  /*45f0*/  STS.U16 [R221+0x9400], R38 ;  /* 0x00940026dd007388 */ /* 0x000fe80000000400 */
[----:B------:R-:W-:Y:S04]  /*4600*/  STS.U16 [R221+0x9600], R37 ;  /* 0x00960025dd007388 */ /* 0x000fe80000000400 */
[----:B------:R-:W-:Y:S04]  /*4610*/  STS.U16 [R221+0xb400], R36 ;  /* 0x00b40024dd007388 */ /* 0x000fe80000000400 */
[----:B------:R-:W-:Y:S04]  /*4620*/  STS.U16 [R221+0xb600], R35 ;  /* 0x00b60023dd007388 */ /* 0x000fe80000000400 */
[----:B------:R-:W-:Y:S04]  /*4630*/  STS.U16 [R221+0xd400], R192 ;  /* 0x00d400c0dd007388 */ /* 0x000fe80000000400 */
[----:B------:R1:W-:Y:S04]  /*4640*/  STS.U16 [R221+0xd600], R193 ;  /* 0x00d600c1dd007388 */ /* 0x0003e80000000400 */
[----:B-----5:R-:W-:Y:S04]  /*4650*/  STS.U16 [R221+0xf400], R210 ;  /* 0x00f400d2dd007388 */ /* 0x020fe80000000400 */
[----:B------:R-:W-:Y:S01]  /*4660*/  STS.U16 [R221+0xf600], R211 ;  /* 0x00f600d3dd007388 */ /* 0x000fe20000000400 */
[----:B------:R-:W-:-:S03]  /*4670*/  LOP3.LUT R4, R0, 0x70, RZ, 0x3c, !PT ;  /* 0x0000007000047812 */ /* 0x000fc600078e3cff */
[----:B------:R-:W-:Y:S04]  /*4680*/  STS.U16 [R5+0x9800], R34 ;  /* 0x0098002205007388 */ /* 0x000fe80000000400 */
[----:B------:R-:W-:Y:S04]  /*4690*/  STS.U16 [R5+0x9a00], R33 ;  /* 0x009a002105007388 */ /* 0x000fe80000000400 */
[----:B------:R-:W-:Y:S04]  /*46a0*/  STS.U16 [R5+0xb800], R32 ;  /* 0x00b8002005007388 */ /* 0x000fe80000000400 */
[----:B------:R-:W-:Y:S04]  /*46b0*/  STS.U16 [R5+0xba00], R31 ;  /* 0x00ba001f05007388 */ /* 0x000fe80000000400 */
[----:B------:R-:W-:Y:S04]  /*46c0*/  STS.U16 [R5+0xd800], R62 ;  /* 0x00d8003e05007388 */ /* 0x000fe80000000400 */
[----:B------:R-:W-:Y:S01]  /*46d0*/  STS.U16 [R5+0xda00], R134 ;  /* 0x00da008605007388 */ /* 0x000fe20000000400 */
[----:B------:R-:W-:-:S02]  /*46e0*/  LOP3.LUT R30, R14, 0x20, RZ, 0x3c, !PT ;  /* 0x000000200e1e7812 */ /* 0x000fc400078e3cff */
[----:B------:R-:W-:Y:S01]  /*46f0*/  LOP3.LUT R60, R12, 0x40, RZ, 0x3c, !PT ;  /* 0x000000400c3c7812 */ /* 0x000fe200078e3cff */
[----:B------:R-:W3:Y:S04]  /*4700*/  S2R R61, SR_CTAID.X ;  /* 0x00000000003d7919 */ /* 0x000ee80000002500 */
[----:B------:R-:W4:Y:S04]  /*4710*/  LDL.64 R202, [R1+0x60] ;  /* 0x0000600001ca7983 */ /* 0x000f280000100a00 */
[----:B0-----:R-:W5:Y:S04]  /*4720*/  LDL.64 R206, [R1+0x70] ;  /* 0x0000700001ce7983 */ /* 0x001f680000100a00 */
[----:B--2---:R-:W-:Y:S04]  /*4730*/  STS.U16 [R5+0xf800], R214 ;  /* 0x00f800d605007388 */ /* 0x004fe80000000400 */
[----:B-1----:R-:W2:Y:S04]  /*4740*/  LDL.64 R192, [R1+0x40] ;  /* 0x0000400001c07983 */ /* 0x002ea80000100a00 */
[----:B------:R-:W2:Y:S04]  /*4750*/  LDL.64 R170, [R1+0x30] ;  /* 0x0000300001aa7983 */ /* 0x000ea80000100a00 */
[----:B------:R-:W2:Y:S04]  /*4760*/  LDL.64 R160, [R1+0x10] ;  /* 0x0000100001a07983 */ /* 0x000ea80000100a00 */
        /* <DEDUP_REMOVED lines=9> */
[----:B------:R-:W-:Y:S06]  /*4800*/  BAR.SYNC.DEFER_BLOCKING 0x0 ;  /* 0x0000000000007b1d */ /* 0x000fec0000010000 */
[----:B------:R-:W2:Y:S04]  /*4810*/  LDL.64 R198, [R1+0x58] ;  /* 0x0000580001c67983 */ /* 0x000ea80000100a00 */
[----:B------:R-:W2:Y:S04]  /*4820*/  LDL.64 R138, [R1] ;  /* 0x00000000018a7983 */ /* 0x000ea80000100a00 */
[----:B------:R-:W-:Y:S04]  /*4830*/  LDSM.16.MT88.4 R36, [R14] ;  /* 0x000000000e24783b */ /* 0x000fe80000004200 */
[----:B------:R-:W0:Y:S04]  /*4840*/  LDSM.16.M88.4 R44, [R12+0x8000] ;  /* 0x008000000c2c783b */ /* 0x000e280000000200 */
[----:B------:R-:W1:Y:S04]  /*4850*/  LDSM.16.MT88.4 R52, [R30] ;  /* 0x000000001e34783b */ /* 0x000e680000004200 */
[----:B------:R-:W1:Y:S04]  /*4860*/  LDSM.16.MT88.4 R32, [R14+0x400] ;  /* 0x000400000e20783b */ /* 0x000e680000004200 */
[----:B------:R-:W3:Y:S04]  /*4870*/  LDSM.16.MT88.4 R40, [R30+0x400] ;  /* 0x000400001e28783b */ /* 0x000ee80000004200 */
[----:B------:R-:W-:Y:S04]  /*4880*/  LDSM.16.MT88.4 R4, [R14+0x800] ;  /* 0x000800000e04783b */ /* 0x000fe80000004200 */
[----:B------:R-:W3:Y:S04]  /*4890*/  LDSM.16.M88.4 R56, [R60+0x8000] ;  /* 0x008000003c38783b */ /* 0x000ee80000000200 */
[----:B------:R-:W3:Y:S01]  /*48a0*/  LDSM.16.MT88.4 R48, [R30+0x800] ;  /* 0x000800001e30783b */ /* 0x000ee20000004200 */
[-C--:B0-----:R-:W-:Y:S08]  /*48b0*/  HMMA.16816.F32.BF16 R36, R36, R44.reuse, RZ ;  /* 0x0000002c2424723c */ /* 0x081ff000000418ff */
[----:B-1----:R-:W-:Y:S11]  /*48c0*/  HMMA.16816.F32.BF16 R52, R52, R44, RZ ;  /* 0x0000002c3434723c */ /* 0x002ff600000418ff */
[----:B------:R-:W-:Y:S05]  /*48d0*/  @!UPT UIADD3 URZ, URZ, URZ, URZ ;  /* 0x0000003f3f3ff290 */ /* 0x000fea000fffe03f */
[-C--:B------:R-:W-:Y:S01]  /*48e0*/  HMMA.16816.F32.BF16 R32, R32, R46.reuse, R36 ;  /* 0x0000002e2020723c */ /* 0x080fe20000041824 */
[----:B------:R-:W0:Y:S07]  /*48f0*/  LDSM.16.MT88.4 R36, [R14+0xc00] ;  /* 0x000c00000e24783b */ /* 0x000e2e0000004200 */
[----:B---3--:R-:W-:Y:S01]  /*4900*/  HMMA.16816.F32.BF16 R44, R40, R46, R52 ;  /* 0x0000002e282c723c */ /* 0x008fe20000041834 */
[----:B------:R-:W1:Y:S04]  /*4910*/  LDSM.16.MT88.4 R40, [R30+0xc00] ;  /* 0x000c00001e28783b */ /* 0x000e680000004200 */
[----:B------:R-:W-:Y:S11]  /*4920*/  LDSM.16.M88.4 R52, [R12+0x8080] ;  /* 0x008080000c34783b */ /* 0x000ff60000000200 */
[-C--:B------:R-:W-:Y:S01]  /*4930*/  HMMA.16816.F32.BF16 R4, R4, R56.reuse, R32 ;  /* 0x000000380404723c */ /* 0x080fe20000041820 */
[----:B------:R-:W3:Y:S07]  /*4940*/  LDSM.16.MT88.4 R32, [R14+0x1000] ;  /* 0x001000000e20783b */ /* 0x000eee0000004200 */
[----:B------:R-:W-:Y:S01]  /*4950*/  HMMA.16816.F32.BF16 R48, R48, R56, R44 ;  /* 0x000000383030723c */ /* 0x000fe2000004182c */
[----:B------:R-:W3:Y:S11]  /*4960*/  LDSM.16.MT88.4 R44, [R30+0x1000] ;  /* 0x001000001e2c783b */ /* 0x000ef60000004200 */
[----:B------:R-:W-:Y:S04]  /*4970*/  @!UPT UIADD3 URZ, URZ, URZ, URZ ;  /* 0x0000003f3f3ff290 */ /* 0x000fe8000fffe03f */
[-C--:B0-----:R-:W-:Y:S01]  /*4980*/  HMMA.16816.F32.BF16 R36, R36, R58.reuse, R4 ;  /* 0x0000003a2424723c */ /* 0x081fe20000041804 */
[----:B------:R-:W0:Y:S07]  /*4990*/  LDSM.16.MT88.4 R4, [R14+0x1400] ;  /* 0x001400000e04783b */ /* 0x000e2e0000004200 */
[----:B-1----:R-:W-:Y:S01]  /*49a0*/  HMMA.16816.F32.BF16 R56, R40, R58, R48 ;  /* 0x0000003a2838723c */ /* 0x002fe20000041830 */
[----:B------:R-:W1:Y:S04]  /*49b0*/  LDSM.16.MT88.4 R40, [R30+0x1400] ;  /* 0x001400001e28783b */ /* 0x000e680000004200 */
[----:B------:R-:W-:Y:S11]  /*49c0*/  LDSM.16.M88.4 R48, [R60+0x8080] ;  /* 0x008080003c30783b */ /* 0x000ff60000000200 */
[-C--:B---3--:R-:W-:Y:S01]  /*49d0*/  HMMA.16816.F32.BF16 R32, R32, R52.reuse, R36 ;  /* 0x000000342020723c */ /* 0x088fe20000041824 */
        /* <DEDUP_REMOVED lines=12> */
[----:B------:R-:W4:Y:S11]  /*4aa0*/  LDSM.16.MT88.4 R52, [R30+0x2000] ;  /* 0x002000001e34783b */ /* 0x000f360000004200 */
        /* <DEDUP_REMOVED lines=8> */
[----:B----4-:R-:W-:Y:S01]  /*4b30*/  HMMA.16816.F32.BF16 R52, R52, R40, R48 ;  /* 0x000000283434723c */ /* 0x010fe20000041830 */
[----:B------:R-:W4:Y:S11]  /*4b40*/  LDSM.16.MT88.4 R48, [R30+0x2800] ;  /* 0x002800001e30783b */ /* 0x000f360000004200 */
[----:B------:R-:W-:Y:S04]  /*4b50*/  @!UPT UIADD3 URZ, URZ, URZ, URZ ;  /* 0x0000003f3f3ff290 */ /* 0x000fe8000fffe03f */
[-C--:B0-----:R-:W-:Y:S01]  /*4b60*/  HMMA.16816.F32.BF16 R36, R36, R42.reuse, R4 ;  /* 0x0000002a2424723c */ /* 0x081fe20000041804 */
[----:B------:R-:W0:Y:S07]  /*4b70*/  LDSM.16.MT88.4 R4, [R14+0x2c00] ;  /* 0x002c00000e04783b */ /* 0x000e2e0000004200 */
[----:B-1----:R-:W-:Y:S01]  /*4b80*/  HMMA.16816.F32.BF16 R40, R44, R42, R52 ;  /* 0x0000002a2c28723c */ /* 0x002fe20000041834 */
[----:B------:R-:W-:Y:S04]  /*4b90*/  LDSM.16.MT88.4 R44, [R14+0x3000] ;  /* 0x003000000e2c783b */ /* 0x000fe80000004200 */
[----:B------:R-:W-:Y:S11]  /*4ba0*/  LDSM.16.M88.4 R52, [R12+0x8180] ;  /* 0x008180000c34783b */ /* 0x000ff60000000200 */
[-C--:B---3--:R-:W-:Y:S01]  /*4bb0*/  HMMA.16816.F32.BF16 R32, R32, R56.reuse, R36 ;  /* 0x000000382020723c */ /* 0x088fe20000041824 */
[----:B------:R-:W1:Y:S07]  /*4bc0*/  LDSM.16.MT88.4 R36, [R30+0x2c00] ;  /* 0x002c00001e24783b */ /* 0x000e6e0000004200 */
[----:B----4-:R-:W-:Y:S01]  /*4bd0*/  HMMA.16816.F32.BF16 R48, R48, R56, R40 ;  /* 0x000000383030723c */ /* 0x010fe20000041828 */
[----:B------:R-:W3:Y:S11]  /*4be0*/  LDSM.16.MT88.4 R40, [R30+0x3000] ;  /* 0x003000001e28783b */ /* 0x000ef60000004200 */
[----:B------:R-:W-:Y:S04]  /*4bf0*/  @!UPT UIADD3 URZ, URZ, URZ, URZ ;  /* 0x0000003f3f3ff290 */ /* 0x000fe8000fffe03f */
[-C--:B0-----:R-:W-:Y:S01]  /*4c00*/  HMMA.16816.F32.BF16 R4, R4, R58.reuse, R32 ;  /* 0x0000003a0404723c */ /* 0x081fe20000041820 */
[----:B------:R-:W0:Y:S07]  /*4c10*/  LDSM.16.MT88.4 R32, [R14+0x3400] ;  /* 0x003400000e20783b */ /* 0x000e2e0000004200 */
[----:B-1----:R-:W-:Y:S01]  /*4c20*/  HMMA.16816.F32.BF16 R56, R36, R58, R48 ;  /* 0x0000003a2438723c */ /* 0x002fe20000041830 */
[----:B------:R-:W1:Y:S04]  /*4c30*/  LDSM.16.MT88.4 R36, [R30+0x3400] ;  /* 0x003400001e24783b */ /* 0x000e680000004200 */
[----:B------:R-:W-:Y:S11]  /*4c40*/  LDSM.16.MT88.4 R48, [R14+0x3800] ;  /* 0x003800000e30783b */ /* 0x000ff60000004200 */
[-C--:B------:R-:W-:Y:S01]  /*4c50*/  HMMA.16816.F32.BF16 R44, R44, R52.reuse, R4 ;  /* 0x000000342c2c723c */ /* 0x080fe20000041804 */
[----:B------:R-:W4:Y:S07]  /*4c60*/  LDSM.16.M88.4 R4, [R60+0x8180] ;  /* 0x008180003c04783b */ /* 0x000f2e0000000200 */
[----:B---3--:R-:W-:Y:S01]  /*4c70*/  HMMA.16816.F32.BF16 R40, R40, R52, R56 ;  /* 0x000000342828723c */ /* 0x008fe20000041838 */
[----:B------:R-:W-:Y:S11]  /*4c80*/  LDSM.16.MT88.4 R56, [R14+0x3c00] ;  /* 0x003c00000e38783b */ /* 0x000ff60000004200 */
[----:B------:R-:W-:Y:S04]  /*4c90*/  @!UPT UIADD3 URZ, URZ, URZ, URZ ;  /* 0x0000003f3f3ff290 */ /* 0x000fe8000fffe03f */
[-C--:B0-----:R-:W-:Y:S01]  /*4ca0*/  HMMA.16816.F32.BF16 R32, R32, R54.reuse, R44 ;  /* 0x000000362020723c */ /* 0x081fe2000004182c */
[----:B------:R-:W0:Y:S07]  /*4cb0*/  LDSM.16.MT88.4 R44, [R30+0x3800] ;  /* 0x003800001e2c783b */ /* 0x000e2e0000004200 */
[----:B-1----:R-:W-:Y:S01]  /*4cc0*/  HMMA.16816.F32.BF16 R52, R36, R54, R40 ;  /* 0x000000362434723c */ /* 0x002fe20000041828 */
[----:B------:R-:W-:Y:S04]  /*4cd0*/  LDSM.16.MT88.4 R36, [R14+0x4000] ;  /* 0x004000000e24783b */ /* 0x000fe80000004200 */
[----:B------:R-:W-:Y:S11]  /*4ce0*/  LDSM.16.M88.4 R40, [R12+0x8200] ;  /* 0x008200000c28783b */ /* 0x000ff60000000200 */
[-C--:B----4-:R-:W-:Y:S01]  /*4cf0*/  HMMA.16816.F32.BF16 R48, R48, R4.reuse, R32 ;  /* 0x000000043030723c */ /* 0x090fe20000041820 */
[----:B------:R-:W1:Y:S07]  /*4d00*/  LDSM.16.MT88.4 R32, [R30+0x3c00] ;  /* 0x003c00001e20783b */ /* 0x000e6e0000004200 */
[----:B0-----:R-:W-:Y:S01]  /*4d10*/  HMMA.16816.F32.BF16 R44, R44, R4, R52 ;  /* 0x000000042c2c723c */ /* 0x001fe20000041834 */
[----:B------:R-:W0:Y:S11]  /*4d20*/  LDSM.16.MT88.4 R52, [R30+0x4000] ;  /* 0x004000001e34783b */ /* 0x000e360000004200 */
[----:B------:R-:W-:Y:S04]  /*4d30*/  @!UPT UIADD3 URZ, URZ, URZ, URZ ;  /* 0x0000003f3f3ff290 */ /* 0x000fe8000fffe03f */
[-C--:B------:R-:W-:Y:S01]  /*4d40*/  HMMA.16816.F32.BF16 R56, R56, R6.reuse, R48 ;  /* 0x000000063838723c */ /* 0x080fe20000041830 */
[----:B------:R-:W3:Y:S07]  /*4d50*/  LDSM.16.MT88.4 R48, [R14+0x4400] ;  /* 0x004400000e30783b */ /* 0x000eee0000004200 */
[----:B-1----:R-:W-:Y:S01]  /*4d60*/  HMMA.16816.F32.BF16 R32, R32, R6, R44 ;  /* 0x000000062020723c */ /* 0x002fe2000004182c */
[----:B------:R-:W-:Y:S04]  /*4d70*/  LDSM.16.MT88.4 R44, [R14+0x4800] ;  /* 0x004800000e2c783b */ /* 0x000fe80000004200 */
[----:B------:R-:W-:Y:S11]  /*4d80*/  LDSM.16.M88.4 R4, [R60+0x8200] ;  /* 0x008200003c04783b */ /* 0x000ff60000000200 */
[-C--:B------:R-:W-:Y:S01]  /*4d90*/  HMMA.16816.F32.BF16 R56, R36, R40.reuse, R56 ;  /* 0x000000282438723c */ /* 0x080fe20000041838 */
[----:B------:R-:W1:Y:S07]  /*4da0*/  LDSM.16.MT88.4 R36, [R30+0x4400] ;  /* 0x004400001e24783b */ /* 0x000e6e0000004200 */
[----:B0-----:R-:W-:Y:S01]  /*4db0*/  HMMA.16816.F32.BF16 R32, R52, R40, R32 ;  /* 0x000000283420723c */ /* 0x001fe20000041820 */
[----:B------:R-:W-:Y:S11]  /*4dc0*/  LDSM.16.MT88.4 R52, [R14+0x4c00] ;  /* 0x004c00000e34783b */ /* 0x000ff60000004200 */
[----:B------:R-:W-:Y:S04]  /*4dd0*/  @!UPT UIADD3 URZ, URZ, URZ, URZ ;  /* 0x0000003f3f3ff290 */ /* 0x000fe8000fffe03f */
[-C--:B---3--:R-:W-:Y:S01]  /*4de0*/  HMMA.16816.F32.BF16 R56, R48, R42.reuse, R56 ;  /* 0x0000002a3038723c */ /* 0x088fe20000041838 */
[----:B------:R-:W0:Y:S07]  /*4df0*/  LDSM.16.MT88.4 R48, [R30+0x4800] ;  /* 0x004800001e30783b */ /* 0x000e2e0000004200 */
[----:B-1----:R-:W-:Y:S01]  /*4e00*/  HMMA.16816.F32.BF16 R32, R36, R42, R32 ;  /* 0x0000002a2420723c */ /* 0x002fe20000041820 */
[----:B------:R-:W1:Y:S04]  /*4e10*/  LDSM.16.MT88.4 R36, [R30+0x4c00] ;  /* 0x004c00001e24783b */ /* 0x000e680000004200 */
[----:B------:R-:W-:Y:S11]  /*4e20*/  LDSM.16.M88.4 R40, [R12+0x8280] ;  /* 0x008280000c28783b */ /* 0x000ff60000000200 */
[-C--:B------:R-:W-:Y:S01]  /*4e30*/  HMMA.16816.F32.BF16 R56, R44, R4.reuse, R56 ;  /* 0x000000042c38723c */ /* 0x080fe20000041838 */
[----:B------:R-:W3:Y:S07]  /*4e40*/  LDSM.16.MT88.4 R44, [R14+0x5000] ;  /* 0x005000000e2c783b */ /* 0x000eee0000004200 */
[----:B0-----:R-:W-:Y:S01]  /*4e50*/  HMMA.16816.F32.BF16 R32, R48, R4, R32 ;  /* 0x000000043020723c */ /* 0x001fe20000041820 */
[----:B------:R-:W0:Y:S11]  /*4e60*/  LDSM.16.MT88.4 R48, [R30+0x5000] ;  /* 0x005000001e30783b */ /* 0x000e360000004200 */
[----:B------:R-:W-:Y:S04]  /*4e70*/  @!UPT UIADD3 URZ, URZ, URZ, URZ ;  /* 0x0000003f3f3ff290 */ /* 0x000fe8000fffe03f */
[-C--:B------:R-:W-:Y:S01]  /*4e80*/  HMMA.16816.F32.BF16 R56, R52, R6.reuse, R56 ;  /* 0x000000063438723c */ /* 0x080fe20000041838 */
[----:B------:R-:W4:Y:S07]  /*4e90*/  LDSM.16.MT88.4 R52, [R14+0x5400] ;  /* 0x005400000e34783b */ /* 0x000f2e0000004200 */
[----:B-1----:R-:W-:Y:S01]  /*4ea0*/  HMMA.16816.F32.BF16 R32, R36, R6, R32 ;  /* 0x000000062420723c */ /* 0x002fe20000041820 */
[----:B------:R-:W1:Y:S04]  /*4eb0*/  LDSM.16.MT88.4 R4, [R30+0x5400] ;  /* 0x005400001e04783b */ /* 0x000e680000004200 */
[----:B------:R-:W-:Y:S11]  /*4ec0*/  LDSM.16.M88.4 R36, [R60+0x8280] ;  /* 0x008280003c24783b */ /* 0x000ff60000000200 */
[-C--:B---3--:R-:W-:Y:S01]  /*4ed0*/  HMMA.16816.F32.BF16 R56, R44, R40.reuse, R56 ;  /* 0x000000282c38723c */ /* 0x088fe20000041838 */
[----:B------:R-:W3:Y:S07]  /*4ee0*/  LDSM.16.MT88.4 R44, [R14+0x5800] ;  /* 0x005800000e2c783b */ /* 0x000eee0000004200 */
[----:B0-----:R-:W-:Y:S01]  /*4ef0*/  HMMA.16816.F32.BF16 R32, R48, R40, R32 ;  /* 0x000000283020723c */ /* 0x001fe20000041820 */
[----:B------:R-:W0:Y:S11]  /*4f00*/  LDSM.16.MT88.4 R48, [R30+0x5800] ;  /* 0x005800001e30783b */ /* 0x000e360000004200 */
[----:B------:R-:W-:Y:S04]  /*4f10*/  @!UPT UIADD3 URZ, URZ, URZ, URZ ;  /* 0x0000003f3f3ff290 */ /* 0x000fe8000fffe03f */
[-C--:B----4-:R-:W-:Y:S01]  /*4f20*/  HMMA.16816.F32.BF16 R56, R52, R42.reuse, R56 ;  /* 0x0000002a3438723c */ /* 0x090fe20000041838 */
[----:B------:R-:W4:Y:S07]  /*4f30*/  LDSM.16.MT88.4 R52, [R14+0x5c00] ;  /* 0x005c00000e34783b */ /* 0x000f2e0000004200 */
[----:B-1----:R-:W-:Y:S01]  /*4f40*/  HMMA.16816.F32.BF16 R4, R4, R42, R32 ;  /* 0x0000002a0404723c */ /* 0x002fe20000041820 */
[----:B------:R-:W1:Y:S04]  /*4f50*/  LDSM.16.MT88.4 R32, [R30+0x5c00] ;  /* 0x005c00001e20783b */ /* 0x000e680000004200 */
[----:B------:R-:W-:Y:S11]  /*4f60*/  LDSM.16.M88.4 R40, [R12+0x8300] ;  /* 0x008300000c28783b */ /* 0x000ff60000000200 */
[-C--:B---3--:R-:W-:Y:S01]  /*4f70*/  HMMA.16816.F32.BF16 R56, R44, R36.reuse, R56 ;  /* 0x000000242c38723c */ /* 0x088fe20000041838 */
[----:B------:R-:W3:Y:S07]  /*4f80*/  LDSM.16.MT88.4 R44, [R14+0x6000] ;  /* 0x006000000e2c783b */ /* 0x000eee0000004200 */
[----:B0-----:R-:W-:Y:S01]  /*4f90*/  HMMA.16816.F32.BF16 R4, R48, R36, R4 ;  /* 0x000000243004723c */ /* 0x001fe20000041804 */
[----:B------:R-:W-:Y:S11]  /*4fa0*/  LDSM.16.MT88.4 R48, [R14+0x6400] ;  /* 0x006400000e30783b */ /* 0x000ff60000004200 */
[----:B------:R-:W-:Y:S04]  /*4fb0*/  @!UPT UIADD3 URZ, URZ, URZ, URZ ;  /* 0x0000003f3f3ff290 */ /* 0x000fe8000fffe03f */
[-C--:B----4-:R-:W-:Y:S01]  /*4fc0*/  HMMA.16816.F32.BF16 R56, R52, R38.reuse, R56 ;  /* 0x000000263438723c */ /* 0x090fe20000041838 */
[----:B------:R-:W0:Y:S07]  /*4fd0*/  LDSM.16.MT88.4 R52, [R30+0x6000] ;  /* 0x006000001e34783b */ /* 0x000e2e0000004200 */
        /* <DEDUP_REMOVED lines=8> */
[-C--:B------:R-:W-:Y:S01]  /*5060*/  HMMA.16816.F32.BF16 R56, R48, R42.reuse, R56 ;  /* 0x0000002a3038723c */ /* 0x080fe20000041838 */
[----:B------:R-:W0:Y:S07]  /*5070*/  LDSM.16.MT88.4 R48, [R30+0x6800] ;  /* 0x006800001e30783b */ /* 0x000e2e0000004200 */
        /* <DEDUP_REMOVED lines=16> */
[----:B------:R-:W0:Y:S04]  /*5180*/  LDSM.16.MT88.4 R48, [R30+0x7800] ;  /* 0x007800001e30783b */ /* 0x000e280000004200 */
[----:B------:R-:W2:Y:S11]  /*5190*/  S2R R221, SR_TID.X ;  /* 0x0000000000dd7919 */ /* 0x000eb60000002100 */
[-C--:B----4-:R-:W-:Y:S01]  /*51a0*/  HMMA.16816.F32.BF16 R52, R52, R42.reuse, R56 ;  /* 0x0000002a3434723c */ /* 0x090fe20000041838 */
[----:B------:R-:W4:Y:S07]  /*51b0*/  LDSM.16.MT88.4 R56, [R14+0x7c00] ;  /* 0x007c00000e38783b */ /* 0x000f2e0000004200 */
[----:B-1----:R-:W-:Y:S01]  /*51c0*/  HMMA.16816.F32.BF16 R4, R36, R42, R4 ;  /* 0x0000002a2404723c */ /* 0x002fe20000041804 */
[----:B------:R1:W5:Y:S04]  /*51d0*/  LDSM.16.MT88.4 R36, [R30+0x7c00] ;  /* 0x007c00001e24783b */ /* 0x0003680000004200 */
[----:B-1----:R-:W1:Y:S11]  /*51e0*/  S2R R30, SR_CTAID.X ;  /* 0x00000000001e7919 */ /* 0x002e760000002500 */
[----:B---3--:R-:W-:Y:S01]  /*51f0*/  HMMA.16816.F32.BF16 R44, R44, R32, R52 ;  /* 0x000000202c2c723c */ /* 0x008fe20000041834 */
[----:B--2---:R-:W-:-:S02]  /*5200*/  LOP3.LUT R31, R221, 0x3, RZ, 0xc0, !PT ;  /* 0x00000003dd1f7812 */ /* 0x004fc400078ec0ff */
[----:B------:R-:W-:Y:S02]  /*5210*/  LOP3.LUT R223, R221, 0x1c, RZ, 0xc0, !PT ;  /* 0x0000001cdddf7812 */ /* 0x000fe400078ec0ff */
[----:B------:R-:W-:Y:S01]  /*5220*/  SHF.L.U32 R61, R61, 0x5, RZ ;  /* 0x000000053d3d7819 */ /* 0x000fe200000006ff */
[----:B------:R-:W-:Y:S01]  /*5230*/  IMAD.SHL.U32 R31, R31, 0x2, RZ ;  /* 0x000000021f1f7824 */ /* 0x000fe200078e00ff */
[C---:B------:R-:W-:Y:S01]  /*5240*/  LOP3.LUT R29, R221.reuse, 0x60, RZ, 0xc0, !PT ;  /* 0x00000060dd1d7812 */ /* 0x040fe200078ec0ff */
[----:B------:R-:W2:Y:S01]  /*5250*/  S2R R60, SR_CTAID.X ;  /* 0x00000000003c7919 */ /* 0x000ea20000002500 */
[----:B------:R-:W-:Y:S02]  /*5260*/  LOP3.LUT R221, R221, 0x1c, RZ, 0xc0, !PT ;  /* 0x0000001cdddd7812 */ /* 0x000fe400078ec0ff */
[----:B------:R-:W-:Y:S01]  /*5270*/  LEA.HI R29, R29, R31, RZ, 0x1e ;  /* 0x0000001f1d1d7211 */ /* 0x000fe200078ff0ff */
[----:B------:R-:W3:Y:S01]  /*5280*/  LDL.64 R54, [R1+0x88] ;  /* 0x0000880001367983 */ /* 0x000ee20000100a00 */
[----:B0-----:R-:W-:Y:S03]  /*5290*/  HMMA.16816.F32.BF16 R4, R48, R32, R4 ;  /* 0x000000203004723c */ /* 0x001fe60000041804 */
[----:B------:R-:W0:Y:S04]  /*52a0*/  S2R R31, SR_CTAID.X ;  /* 0x00000000001f7919 */ /* 0x000e280000002500 */
[----:B------:R-:W3:Y:S01]  /*52b0*/  LDL.64 R52, [R1+0x48] ;  /* 0x0000480001347983 */ /* 0x000ee20000100a00 */
[----:B-1----:R-:W-:-:S03]  /*52c0*/  SHF.L.U32 R30, R30, 0x5, RZ ;  /* 0x000000051e1e7819 */ /* 0x002fc600000006ff */
[----:B----4-:R-:W-:Y:S01]  /*52d0*/  HMMA.16816.F32.BF16 R44, R56, R34, R44 ;  /* 0x00000022382c723c */ /* 0x010fe2000004182c */
[----:B------:R-:W-:Y:S01]  /*52e0*/  IADD3 R29, P1, R29, UR4, RZ ;  /* 0x000000041d1d7c10 */ /* 0x000fe2000ff3e0ff */
[----:B------:R-:W4:Y:S01]  /*52f0*/  LDL.64 R50, [R1+0xb8] ;  /* 0x0000b80001327983 */ /* 0x000f220000100a00 */
[----:B------:R-:W-:Y:S02]  /*5300*/  LEA.HI R30, R223, R30, RZ, 0x1e ;  /* 0x0000001edf1e7211 */ /* 0x000fe400078ff0ff */
[C---:B------:R-:W-:Y:S01]  /*5310*/  LEA.HI R223, R221.reuse, 0x8, RZ, 0x1e ;  /* 0x00000008dddf7811 */ /* 0x040fe200078ff0ff */
[----:B------:R-:W3:Y:S01]  /*5320*/  LDL.64 R48, [R1+0xa0] ;  /* 0x0000a00001307983 */ /* 0x000ee20000100a00 */
[----:B------:R-:W-:Y:S01]  /*5330*/  LEA.HI R221, R221, 0x10, RZ, 0x1e ;  /* 0x00000010dddd7811 */ /* 0x000fe200078ff0ff */
[----:B--2---:R-:W-:Y:S02]  /*5340*/  IMAD.SHL.U32 R60, R60, 0x20, RZ ;  /* 0x000000203c3c7824 */ /* 0x004fe400078e00ff */
[----:B------:R-:W2:Y:S02]  /*5350*/  LDL.64 R56, [R1+0x90] ;  /* 0x0000900001387983 */ /* 0x000ea40000100a00 */
[----:B------:R-:W-:-:S02]  /*5360*/  IMAD.IADD R61, R61, 0x1, R221 ;  /* 0x000000013d3d7824 */ /* 0x000fc400078e02dd */
[----:B------:R-:W1:Y:S01]  /*5370*/  S2R R221, SR_TID.X ;  /* 0x0000000000dd7919 */ /* 0x000e620000002100 */
[----:B-----5:R-:W-:Y:S01]  /*5380*/  HMMA.16816.F32.BF16 R4, R36, R34, R4 ;  /* 0x000000222404723c */ /* 0x020fe20000041804 */
[----:B0-----:R-:W-:Y:S02]  /*5390*/  SHF.L.U32 R31, R31, 0x5, RZ ;  /* 0x000000051f1f7819 */ /* 0x001fe400000006ff */
[----:B------:R-:W5:Y:S03]  /*53a0*/  LDL.64 R58, [R1+0x20] ;  /* 0x00002000013a7983 */ /* 0x000f660000100a00 */
[----:B------:R-:W-:Y:S01]  /*53b0*/  IMAD.IADD R31, R31, 0x1, R223 ;  /* 0x000000011f1f7824 */ /* 0x000fe200078e02df */
[CC--:B------:R-:W-:Y:S02]  /*53c0*/  ISETP.GT.U32.AND P3, PT, R29.reuse, R30.reuse, PT ;  /* 0x0000001e1d00720c */ /* 0x0c0fe40003f64070 */
[----:B------:R-:W-:-:S02]  /*53d0*/  ISETP.GE.U32.AND P2, PT, R29, R30, PT ;  /* 0x0000001e1d00720c */ /* 0x000fc40003f46070 */
[----:B------:R-:W-:Y:S02]  /*53e0*/  IADD3.X R30, RZ, UR5, RZ, P1, !PT ;  /* 0x00000005ff1e7c10 */ /* 0x000fe40008ffe4ff */
[CC--:B------:R-:W-:Y:S01]  /*53f0*/  ISETP.GT.U32.AND P5, PT, R29.reuse, R31.reuse, PT ;  /* 0x0000001f1d00720c */ /* 0x0c0fe20003fa4070 */
[----:B------:R-:W-:Y:S01]  /*5400*/  FMUL R34, R44, c[0x0][0x188] ;  /* 0x000062002c227a20 */ /* 0x000fe20000400000 */
[----:B------:R-:W-:Y:S01]  /*5410*/  ISETP.GE.U32.AND P4, PT, R29, R31, PT ;  /* 0x0000001f1d00720c */ /* 0x000fe20003f86070 */
[----:B------:R-:W-:Y:S01]  /*5420*/  FMUL R32, R45, c[0x0][0x188] ;  /* 0x000062002d207a20 */ /* 0x000fe20000400000 */
[----:B-1----:R-:W-:Y:S01]  /*5430*/  LOP3.LUT R221, R221, 0x1c, RZ, 0xc0, !PT ;  /* 0x0000001cdddd7812 */ /* 0x002fe200078ec0ff */
[----:B------:R-:W-:Y:S01]  /*5440*/  FMUL R31, R46, c[0x0][0x188] ;  /* 0x000062002e1f7a20 */ /* 0x000fe20000400000 */
[----:B------:R-:W-:Y:S01]  /*5450*/  ISETP.GT.U32.AND.EX P3, PT, R30, RZ, PT, P3 ;  /* 0x000000ff1e00720c */ /* 0x000fe20003f64130 */
[----:B------:R-:W-:Y:S01]  /*5460*/  FMUL R47, R47, c[0x0][0x188] ;  /* 0x000062002f2f7a20 */ /* 0x000fe20000400000 */
[----:B------:R-:W-:-:S03]  /*5470*/  LEA.HI R221, R221, 0x18, RZ, 0x1e ;  /* 0x00000018dddd7811 */ /* 0x000fc600078ff0ff */
[----:B------:R-:W-:Y:S01]  /*5480*/  FMUL R4, R4, c[0x0][0x188] ;  /* 0x0000620004047a20 */ /* 0x000fe20000400000 */
[C---:B------:R-:W-:Y:S01]  /*5490*/  ISETP.GE.U32.AND.EX P2, PT, R30.reuse, RZ, PT, P2 ;  /* 0x000000ff1e00720c */ /* 0x040fe20003f46120 */
[----:B------:R-:W-:Y:S01]  /*54a0*/  FMUL R5, R5, c[0x0][0x188] ;  /* 0x0000620005057a20 */ /* 0x000fe20000400000 */
[----:B------:R-:W-:Y:S01]  /*54b0*/  ISETP.GT.U32.AND.EX P5, PT, R30, RZ, PT, P5 ;  /* 0x000000ff1e00720c */ /* 0x000fe20003fa4150 */
[----:B------:R-:W2:Y:S01]  /*54c0*/  LDL.64 R44, [R1+0xa8] ;  /* 0x0000a800012c7983 */ /* 0x000ea20000100a00 */
[----:B------:R-:W-:Y:S02]  /*54d0*/  IADD3 R60, R60, R221, RZ ;  /* 0x000000dd3c3c7210 */ /* 0x000fe40007ffe0ff */
[----:B------:R-:W-:Y:S02]  /*54e0*/  FSEL R34, R34, -INF , !P3 ;  /* 0xff80000022227808 */ /* 0x000fe40005800000 */
[----:B------:R-:W-:Y:S02]  /*54f0*/  FSEL R32, R32, -INF , !P2 ;  /* 0xff80000020207808 */ /* 0x000fe40005000000 */
[----:B------:R-:W-:-:S02]  /*5500*/  FSEL R31, R31, -INF , !P5 ;  /* 0xff8000001f1f7808 */ /* 0x000fc40006800000 */
[CC--:B------:R-:W-:Y:S02]  /*5510*/  ISETP.GT.U32.AND P1, PT, R29.reuse, R61.reuse, PT ;  /* 0x0000003d1d00720c */ /* 0x0c0fe40003f24070 */
[C---:B------:R-:W-:Y:S02]  /*5520*/  ISETP.GE.U32.AND P3, PT, R29.reuse, R61, PT ;  /* 0x0000003d1d00720c */ /* 0x040fe40003f66070 */
[CC--:B------:R-:W-:Y:S02]  /*5530*/  ISETP.GT.U32.AND P2, PT, R29.reuse, R60.reuse, PT ;  /* 0x0000003c1d00720c */ /* 0x0c0fe40003f44070 */
[----:B------:R-:W-:Y:S01]  /*5540*/  ISETP.GE.U32.AND P5, PT, R29, R60, PT ;  /* 0x0000003c1d00720c */ /* 0x000fe20003fa6070 */
[----:B------:R-:W-:Y:S01]  /*5550*/  FMUL R29, R7, c[0x0][0x188] ;  /* 0x00006200071d7a20 */ /* 0x000fe20000400000 */
[C---:B------:R-:W-:Y:S02]  /*5560*/  ISETP.GE.U32.AND.EX P4, PT, R30.reuse, RZ, PT, P4 ;  /* 0x000000ff1e00720c */ /* 0x040fe40003f86140 */
[----:B------:R-:W-:-:S02]  /*5570*/  ISETP.GT.U32.AND.EX P1, PT, R30, RZ, PT, P1 ;  /* 0x000000ff1e00720c */ /* 0x000fc40003f24110 */
[C---:B------:R-:W-:Y:S02]  /*5580*/  ISETP.GE.U32.AND.EX P3, PT, R30.reuse, RZ, PT, P3 ;  /* 0x000000ff1e00720c */ /* 0x040fe40003f66130 */
[C---:B------:R-:W-:Y:S02]  /*5590*/  ISETP.GT.U32.AND.EX P2, PT, R30.reuse, RZ, PT, P2 ;  /* 0x000000ff1e00720c */ /* 0x040fe40003f44120 */
[----:B------:R-:W-:Y:S01]  /*55a0*/  ISETP.GE.U32.AND.EX P5, PT, R30, RZ, PT, P5 ;  /* 0x000000ff1e00720c */ /* 0x000fe20003fa6150 */
[----:B------:R-:W-:Y:S01]  /*55b0*/  FMUL R30, R6, c[0x0][0x188] ;  /* 0x00006200061e7a20 */ /* 0x000fe20000400000 */
[----:B------:R-:W-:Y:S02]  /*55c0*/  FSEL R6, R47, -INF , !P4 ;  /* 0xff8000002f067808 */ /* 0x000fe40006000000 */
[----:B------:R-:W-:Y:S01]  /*55d0*/  FSEL R7, R4, -INF , !P1 ;  /* 0xff80000004077808 */ /* 0x000fe20004800000 */
[----:B------:R-:W0:Y:S01]  /*55e0*/  S2R R221, SR_TID.X ;  /* 0x0000000000dd7919 */ /* 0x000e220000002100 */
[----:B------:R-:W-:-:S02]  /*55f0*/  FSEL R33, R5, -INF , !P3 ;  /* 0xff80000005217808 */ /* 0x000fc40005800000 */
[----:B------:R-:W-:Y:S01]  /*5600*/  FSEL R30, R30, -INF , !P2 ;  /* 0xff8000001e1e7808 */ /* 0x000fe20005000000 */
[----:B------:R-:W2:Y:S01]  /*5610*/  LDL.64 R46, [R1+0xb0] ;  /* 0x0000b000012e7983 */ /* 0x000ea20000100a00 */
[----:B------:R-:W-:Y:S02]  /*5620*/  FSEL R29, R29, -INF , !P5 ;  /* 0xff8000001d1d7808 */ /* 0x000fe40006800000 */
[----:B------:R-:W-:Y:S02]  /*5630*/  FMNMX R37, R34, R32, !PT ;  /* 0x0000002022257209 */ /* 0x000fe40007800000 */
[----:B------:R-:W-:Y:S02]  /*5640*/  FMNMX R38, R31, R6, !PT ;  /* 0x000000061f267209 */ /* 0x000fe40007800000 */
[----:B------:R-:W-:Y:S02]  /*5650*/  FMNMX R35, R7, R33, !PT ;  /* 0x0000002107237209 */ /* 0x000fe40007800000 */
[----:B------:R-:W-:Y:S01]  /*5660*/  FMNMX R5, R30, R29, !PT ;  /* 0x0000001d1e057209 */ /* 0x000fe20007800000 */
[----:B------:R-:W1:Y:S04]  /*5670*/  SHFL.BFLY PT, R39, R37, 0x2, 0x1f ;  /* 0x0c401f0025277f89 */ /* 0x000e6800000e0000 */
[----:B------:R-:W0:Y:S04]  /*5680*/  SHFL.BFLY PT, R40, R38, 0x2, 0x1f ;  /* 0x0c401f0026287f89 */ /* 0x000e2800000e0000 */
[----:B------:R-:W0:Y:S04]  /*5690*/  SHFL.BFLY PT, R36, R35, 0x2, 0x1f ;  /* 0x0c401f0023247f89 */ /* 0x000e2800000e0000 */
[----:B------:R-:W0:Y:S01]  /*56a0*/  SHFL.BFLY PT, R4, R5, 0x2, 0x1f ;  /* 0x0c401f0005047f89 */ /* 0x000e2200000e0000 */
[----:B-1----:R-:W-:-:S02]  /*56b0*/  FMNMX R39, R37, R39, !PT ;  /* 0x0000002725277209 */ /* 0x002fc40007800000 */
[----:B0-----:R-:W-:Y:S02]  /*56c0*/  FMNMX R40, R38, R40, !PT ;  /* 0x0000002826287209 */ /* 0x001fe40007800000 */
[----:B------:R-:W-:Y:S02]  /*56d0*/  FMNMX R36, R35, R36, !PT ;  /* 0x0000002423247209 */ /* 0x000fe40007800000 */
[----:B------:R-:W-:Y:S01]  /*56e0*/  FMNMX R4, R5, R4, !PT ;  /* 0x0000000405047209 */ /* 0x000fe20007800000 */
[----:B------:R-:W0:Y:S04]  /*56f0*/  SHFL.BFLY PT, R35, R40, 0x1, 0x1f ;  /* 0x0c201f0028237f89 */ /* 0x000e2800000e0000 */
[----:B------:R-:W1:Y:S04]  /*5700*/  SHFL.BFLY PT, R5, R39, 0x1, 0x1f ;  /* 0x0c201f0027057f89 */ /* 0x000e6800000e0000 */
[----:B------:R-:W1:Y:S04]  /*5710*/  SHFL.BFLY PT, R37, R36, 0x1, 0x1f ;  /* 0x0c201f0024257f89 */ /* 0x000e6800000e0000 */
[----:B------:R-:W1:Y:S01]  /*5720*/  SHFL.BFLY PT, R38, R4, 0x1, 0x1f ;  /* 0x0c201f0004267f89 */ /* 0x000e6200000e0000 */
[----:B0-----:R-:W-:-:S02]  /*5730*/  FMNMX R35, R40, R35, !PT ;  /* 0x0000002328237209 */ /* 0x001fc40007800000 */
[----:B-1----:R-:W-:Y:S01]  /*5740*/  FMNMX R5, R39, R5, !PT ;  /* 0x0000000527057209 */ /* 0x002fe20007800000 */
[----:B------:R-:W-:Y:S01]  /*5750*/  BAR.SYNC.DEFER_BLOCKING 0x0 ;  /* 0x0000000000007b1d */ /* 0x000fe20000010000 */
[----:B------:R-:W-:Y:S02]  /*5760*/  FMNMX R37, R36, R37, !PT ;  /* 0x0000002524257209 */ /* 0x000fe40007800000 */
[----:B------:R-:W-:-:S03]  /*5770*/  FMNMX R38, R4, R38, !PT ;  /* 0x0000002604267209 */ /* 0x000fc60007800000 */
[----:B------:R-:W-:Y:S04]  /*5780*/  @P0 STS [R224+0x8000], R5 ;  /* 0x00800005e0000388 */ /* 0x000fe80000000800 */
[----:B------:R-:W-:Y:S04]  /*5790*/  @P0 STS [R222+0x8000], R35 ;  /* 0x00800023de000388 */ /* 0x000fe80000000800 */
[----:B------:R-:W-:Y:S04]  /*57a0*/  @P0 STS [R220+0x8000], R37 ;  /* 0x00800025dc000388 */ /* 0x000fe80000000800 */
[----:B------:R0:W-:Y:S04]  /*57b0*/  @P0 STS [R218+0x8000], R38 ;  /* 0x00800026da000388 */ /* 0x0001e80000000800 */
[----:B------:R-:W-:Y:S01]  /*57c0*/  BAR.SYNC.DEFER_BLOCKING 0x0 ;  /* 0x0000000000007b1d */ /* 0x000fe20000010000 */
[----:B------:R-:W-:-:S05]  /*57d0*/  LOP3.LUT R136, R221, 0x1c, RZ, 0xc0, !PT ;  /* 0x0000001cdd887812 */ /* 0x000fca00078ec0ff */
[----:B0-----:R-:W2:Y:S04]  /*57e0*/  LDL.64 R38, [R1+0x78] ;  /* 0x0000780001267983 */ /* 0x001ea80000100a00 */
[----:B------:R-:W0:Y:S04]  /*57f0*/  @!P6 LDS R17, [R252.X4+0x8000] ;  /* 0x00800000fc11e984 */ /* 0x000e280000004800 */
[----:B0-----:R-:W0:Y:S02]  /*5800*/  SHFL.BFLY PT, R4, R17, 0x2, 0x1f ;  /* 0x0c401f0011047f89 */ /* 0x001e2400000e0000 */
[----:B0-----:R-:W-:-:S05]  /*5810*/  FMNMX R4, R17, R4, !PT ;  /* 0x0000000411047209 */ /* 0x001fca0007800000 */
[----:B------:R-:W0:Y:S01]  /*5820*/  SHFL.BFLY PT, R5, R4, 0x1, 0x1f ;  /* 0x0c201f0004057f89 */ /* 0x000e2200000e0000 */
[----:B------:R-:W-:Y:S02]  /*5830*/  LOP3.LUT R221, R221, 0x1c, RZ, 0xc0, !PT ;  /* 0x0000001cdddd7812 */ /* 0x000fe400078ec0ff */
[----:B0-----:R-:W-:-:S05]  /*5840*/  FMNMX R5, R4, R5, !PT ;  /* 0x0000000504057209 */ /* 0x001fca0007800000 */
[----:B------:R-:W-:Y:S04]  /*5850*/  @P0 STS [R252.X4+0x8000], R5 ;  /* 0x00800005fc000388 */ /* 0x000fe80000004800 */
[----:B------:R-:W-:Y:S01]  /*5860*/  BAR.SYNC.DEFER_BLOCKING 0x0 ;  /* 0x0000000000007b1d */ /* 0x000fe20000010000 */
[C---:B------:R-:W-:Y:S02]  /*5870*/  LEA.HI R43, R221.reuse, 0x8, RZ, 0x1e ;  /* 0x00000008dd2b7811 */ /* 0x040fe400078ff0ff */
[C---:B------:R-:W-:Y:S02]  /*5880*/  LEA.HI R42, R221.reuse, 0x10, RZ, 0x1e ;  /* 0x00000010dd2a7811 */ /* 0x040fe400078ff0ff */
[----:B------:R-:W-:Y:S01]  /*5890*/  LEA.HI R41, R221, 0x18, RZ, 0x1e ;  /* 0x00000018dd297811 */ /* 0x000fe200078ff0ff */
[----:B------:R-:W0:Y:S04]  /*58a0*/  LDS R5, [R43.X16+0x8000] ;  /* 0x008000002b057984 */ /* 0x000e28000000c800 */
[----:B------:R1:W3:Y:S04]  /*58b0*/  LDS R36, [R42.X16+0x8000] ;  /* 0x008000002a247984 */ /* 0x0002e8000000c800 */
[----:B------:R-:W3:Y:S04]  /*58c0*/  LDS R4, [R136.X4+0x8000] ;  /* 0x0080000088047984 */ /* 0x000ee80000004800 */
[----:B------:R4:W3:Y:S04]  /*58d0*/  LDS R35, [R41.X16+0x8000] ;  /* 0x0080000029237984 */ /* 0x0008e8000000c800 */
[----:B-1----:R-:W2:Y:S04]  /*58e0*/  LDL.64 R42, [R1+0x98] ;  /* 0x00009800012a7983 */ /* 0x002ea80000100a00 */
[----:B----4-:R-:W4:Y:S01]  /*58f0*/  LDL.64 R40, [R1+0x80] ;  /* 0x0000800001287983 */ /* 0x010f220000100a00 */
[----:B0-----:R-:W-:-:S05]  /*5900*/  FMNMX R5, R5, R9, !PT ;  /* 0x0000000905057209 */ /* 0x001fca0007800000 */
[----:B------:R-:W-:-:S04]  /*5910*/  FADD R31, R31, -R5 ;  /* 0x800000051f1f7221 */ /* 0x000fc80000000000 */
[----:B------:R-:W-:Y:S02]  /*5920*/  FMUL R137, R31, 1.4426950216293334961 ;  /* 0x3fb8aa3b1f897820 */ /* 0x000fe40000400000 */
[----:B------:R-:W-:Y:S01]  /*5930*/  FADD R31, R6, -R5 ;  /* 0x80000005061f7221 */ /* 0x000fe20000000000 */
[----:B---3--:R-:W-:Y:S02]  /*5940*/  FMNMX R6, R36, R132, !PT ;  /* 0x0000008424067209 */ /* 0x008fe40007800000 */
[----:B------:R-:W-:Y:S01]  /*5950*/  FMNMX R4, R4, R28, !PT ;  /* 0x0000001c04047209 */ /* 0x000fe20007800000 */
[----:B------:R-:W-:Y:S02]  /*5960*/  FMUL R133, R31, 1.4426950216293334961 ;  /* 0x3fb8aa3b1f857820 */ /* 0x000fe40000400000 */
[----:B------:R-:W-:Y:S01]  /*5970*/  FADD R31, R7, -R6 ;  /* 0x80000006071f7221 */ /* 0x000fe20000000000 */
[----:B------:R-:W-:Y:S01]  /*5980*/  FMNMX R7, R35, R21, !PT ;  /* 0x0000001523077209 */ /* 0x000fe20007800000 */
[----:B------:R-:W-:-:S02]  /*5990*/  FADD R34, R34, -R4 ;  /* 0x8000000422227221 */ /* 0x000fc40000000000 */
[----:B------:R-:W-:Y:S02]  /*59a0*/  FADD R32, R32, -R4 ;  /* 0x8000000420207221 */ /* 0x000fe40000000000 */
[----:B------:R-:W-:Y:S02]  /*59b0*/  FADD R33, R33, -R6 ;  /* 0x8000000621217221 */ /* 0x000fe40000000000 */
[--C-:B------:R-:W-:Y:S02]  /*59c0*/  FADD R30, R30, -R7.reuse ;  /* 0x800000071e1e7221 */ /* 0x100fe40000000000 */
[----:B------:R-:W-:Y:S02]  /*59d0*/  FADD R29, R29, -R7 ;  /* 0x800000071d1d7221 */ /* 0x000fe40000000000 */
[----:B------:R-:W-:Y:S02]  /*59e0*/  FMUL R34, R34, 1.4426950216293334961 ;  /* 0x3fb8aa3b22227820 */ /* 0x000fe40000400000 */
[----:B------:R-:W-:-:S02]  /*59f0*/  FMUL R32, R32, 1.4426950216293334961 ;  /* 0x3fb8aa3b20207820 */ /* 0x000fc40000400000 */
[----:B------:R-:W-:Y:S02]  /*5a00*/  FMUL R31, R31, 1.4426950216293334961 ;  /* 0x3fb8aa3b1f1f7820 */ /* 0x000fe40000400000 */
[----:B------:R-:W-:Y:S01]  /*5a10*/  FMUL R33, R33, 1.4426950216293334961 ;  /* 0x3fb8aa3b21217820 */ /* 0x000fe20000400000 */
[----:B------:R-:W-:Y:S01]  /*5a20*/  MUFU.EX2 R134, R34 ;  /* 0x0000002200867308 */ /* 0x000fe20000000800 */
[----:B------:R-:W-:Y:S02]  /*5a30*/  FMUL R30, R30, 1.4426950216293334961 ;  /* 0x3fb8aa3b1e1e7820 */ /* 0x000fe40000400000 */
[----:B------:R-:W-:-:S05]  /*5a40*/  FMUL R29, R29, 1.4426950216293334961 ;  /* 0x3fb8aa3b1d1d7820 */ /* 0x000fca0000400000 */
[----:B------:R-:W0:Y:S08]  /*5a50*/  MUFU.EX2 R61, R32 ;  /* 0x00000020003d7308 */ /* 0x000e300000000800 */
[----:B------:R-:W-:Y:S08]  /*5a60*/  MUFU.EX2 R137, R137 ;  /* 0x0000008900897308 */ /* 0x000ff00000000800 */
[----:B------:R-:W1:Y:S08]  /*5a70*/  MUFU.EX2 R133, R133 ;  /* 0x0000008500857308 */ /* 0x000e700000000800 */
[----:B------:R-:W-:Y:S08]  /*5a80*/  MUFU.EX2 R135, R31 ;  /* 0x0000001f00877308 */ /* 0x000ff00000000800 */
[----:B------:R1:W3:Y:S08]  /*5a90*/  MUFU.EX2 R63, R33 ;  /* 0x00000021003f7308 */ /* 0x0002f00000000800 */
[----:B------:R-:W-:Y:S08]  /*5aa0*/  MUFU.EX2 R190, R30 ;  /* 0x0000001e00be7308 */ /* 0x000ff00000000800 */
[----:B------:R-:W5:Y:S01]  /*5ab0*/  MUFU.EX2 R62, R29 ;  /* 0x0000001d003e7308 */ /* 0x000f620000000800 */
[----:B0-----:R-:W-:-:S02]  /*5ac0*/  FADD R35, R134, R61 ;  /* 0x0000003d86237221 */ /* 0x001fc40000000000 */
[----:B-1----:R-:W-:Y:S02]  /*5ad0*/  FADD R33, R137, R133 ;  /* 0x0000008589217221 */ /* 0x002fe40000000000 */
[----:B---3--:R-:W-:Y:S01]  /*5ae0*/  FADD R32, R135, R63 ;  /* 0x0000003f87207221 */ /* 0x008fe20000000000 */
[----:B------:R-:W0:Y:S04]  /*5af0*/  SHFL.BFLY PT, R36, R35, 0x2, 0x1f ;  /* 0x0c401f0023247f89 */ /* 0x000e2800000e0000 */
[----:B------:R-:W1:Y:S01]  /*5b00*/  SHFL.BFLY PT, R34, R33, 0x2, 0x1f ;  /* 0x0c401f0021227f89 */ /* 0x000e6200000e0000 */
[----:B-----5:R-:W-:-:S03]  /*5b10*/  FADD R31, R190, R62 ;  /* 0x0000003ebe1f7221 */ /* 0x020fc60000000000 */
[----:B------:R-:W3:Y:S04]  /*5b20*/  SHFL.BFLY PT, R29, R32, 0x2, 0x1f ;  /* 0x0c401f00201d7f89 */ /* 0x000ee800000e0000 */
[----:B------:R-:W5:Y:S01]  /*5b30*/  SHFL.BFLY PT, R30, R31, 0x2, 0x1f ;  /* 0x0c401f001f1e7f89 */ /* 0x000f6200000e0000 */
[----:B0-----:R-:W-:Y:S02]  /*5b40*/  FADD R36, R35, R36 ;  /* 0x0000002423247221 */ /* 0x001fe40000000000 */
[----:B-1----:R-:W-:Y:S02]  /*5b50*/  FADD R34, R33, R34 ;  /* 0x0000002221227221 */ /* 0x002fe40000000000 */
[----:B---3--:R-:W-:Y:S02]  /*5b60*/  FADD R29, R32, R29 ;  /* 0x0000001d201d7221 */ /* 0x008fe40000000000 */
[----:B-----5:R-:W-:Y:S01]  /*5b70*/  FADD R30, R31, R30 ;  /* 0x0000001e1f1e7221 */ /* 0x020fe20000000000 */
[----:B------:R-:W0:Y:S04]  /*5b80*/  SHFL.BFLY PT, R32, R34, 0x1, 0x1f ;  /* 0x0c201f0022207f89 */ /* 0x000e2800000e0000 */
[----:B------:R-:W1:Y:S04]  /*5b90*/  SHFL.BFLY PT, R31, R36, 0x1, 0x1f ;  /* 0x0c201f00241f7f89 */ /* 0x000e6800000e0000 */
[----:B------:R-:W3:Y:S04]  /*5ba0*/  SHFL.BFLY PT, R33, R29, 0x1, 0x1f ;  /* 0x0c201f001d217f89 */ /* 0x000ee800000e0000 */
[----:B------:R-:W5:Y:S01]  /*5bb0*/  SHFL.BFLY PT, R35, R30, 0x1, 0x1f ;  /* 0x0c201f001e237f89 */ /* 0x000f6200000e0000 */
[----:B0-----:R-:W-:-:S02]  /*5bc0*/  FADD R32, R34, R32 ;  /* 0x0000002022207221 */ /* 0x001fc40000000000 */
[----:B-1----:R-:W-:Y:S01]  /*5bd0*/  FADD R31, R36, R31 ;  /* 0x0000001f241f7221 */ /* 0x002fe20000000000 */
[----:B------:R-:W-:Y:S01]  /*5be0*/  BAR.SYNC.DEFER_BLOCKING 0x0 ;  /* 0x0000000000007b1d */ /* 0x000fe20000010000 */
[----:B---3--:R-:W-:Y:S02]  /*5bf0*/  FADD R33, R29, R33 ;  /* 0x000000211d217221 */ /* 0x008fe40000000000 */
[----:B-----5:R-:W-:-:S03]  /*5c00*/  FADD R35, R30, R35 ;  /* 0x000000231e237221 */ /* 0x020fc60000000000 */
[----:B------:R-:W-:Y:S04]  /*5c10*/  @P0 STS [R224+0x8000], R31 ;  /* 0x0080001fe0000388 */ /* 0x000fe80000000800 */
[----:B------:R-:W-:Y:S04]  /*5c20*/  @P0 STS [R222+0x8000], R32 ;  /* 0x00800020de000388 */ /* 0x000fe80000000800 */
[----:B------:R-:W-:Y:S04]  /*5c30*/  @P0 STS [R220+0x8000], R33 ;  /* 0x00800021dc000388 */ /* 0x000fe80000000800 */
[----:B------:R-:W-:Y:S04]  /*5c40*/  @P0 STS [R218+0x8000], R35 ;  /* 0x00800023da000388 */ /* 0x000fe80000000800 */
[----:B------:R-:W-:Y:S06]  /*5c50*/  BAR.SYNC.DEFER_BLOCKING 0x0 ;  /* 0x0000000000007b1d */ /* 0x000fec0000010000 */
[----:B------:R-:W0:Y:S04]  /*5c60*/  @!P6 LDS R18, [R252.X4+0x8000] ;  /* 0x00800000fc12e984 */ /* 0x000e280000004800 */
[----:B0-----:R-:W0:Y:S02]  /*5c70*/  SHFL.BFLY PT, R29, R18, 0x2, 0x1f ;  /* 0x0c401f00121d7f89 */ /* 0x001e2400000e0000 */
[----:B0-----:R-:W-:-:S05]  /*5c80*/  FADD R29, R18, R29 ;  /* 0x0000001d121d7221 */ /* 0x001fca0000000000 */
[----:B------:R-:W0:Y:S01]  /*5c90*/  SHFL.BFLY PT, R30, R29, 0x1, 0x1f ;  /* 0x0c201f001d1e7f89 */ /* 0x000e2200000e0000 */
[----:B--2---:R-:W-:-:S03]  /*5ca0*/  IMAD.WIDE R32, R15, 0x2, R44 ;  /* 0x000000020f207825 */ /* 0x004fc600078e022c */
[----:B------:R-:W2:Y:S01]  /*5cb0*/  LDL.64 R44, [R1+0x50] ;  /* 0x00005000012c7983 */ /* 0x000ea20000100a00 */
[----:B0-----:R-:W-:-:S05]  /*5cc0*/  FADD R30, R29, R30 ;  /* 0x0000001e1d1e7221 */ /* 0x001fca0000000000 */
[----:B------:R0:W-:Y:S04]  /*5cd0*/  @P0 STS [R252.X4+0x8000], R30 ;  /* 0x0080001efc000388 */ /* 0x0001e80000004800 */
[----:B------:R-:W-:Y:S01]  /*5ce0*/  BAR.SYNC.DEFER_BLOCKING 0x0 ;  /* 0x0000000000007b1d */ /* 0x000fe20000010000 */
[----:B------:R-:W-:-:S04]  /*5cf0*/  IMAD.WIDE R36, R15, 0x2, R46 ;  /* 0x000000020f247825 */ /* 0x000fc800078e022e */
[C---:B------:R-:W-:Y:S01]  /*5d00*/  IMAD.WIDE R34, R15.reuse, 0x2, R48 ;  /* 0x000000020f227825 */ /* 0x040fe200078e0230 */
[----:B------:R-:W3:Y:S03]  /*5d10*/  LDL.64 R46, [R1+0x68] ;  /* 0x00006800012e7983 */ /* 0x000ee60000100a00 */
[C---:B0-----:R-:W-:Y:S01]  /*5d20*/  IMAD.WIDE R30, R15.reuse, 0x2, R50 ;  /* 0x000000020f1e7825 */ /* 0x041fe200078e0232 */
[----:B------:R-:W5:Y:S04]  /*5d30*/  LDL.64 R48, [R1+0x28] ;  /* 0x0000280001307983 */ /* 0x000f680000100a00 */
[----:B------:R-:W5:Y:S04]  /*5d40*/  LDL.64 R50, [R1+0x38] ;  /* 0x0000380001327983 */ /* 0x000f680000100a00 */
[----:B------:R0:W5:Y:S04]  /*5d50*/  LDG.E.U16 R29, [R34.64] ;  /* 0x00000006221d7981 */ /* 0x000168000c1e1500 */
[----:B------:R1:W5:Y:S01]  /*5d60*/  LDG.E.U16 R31, [R30.64] ;  /* 0x000000061e1f7981 */ /* 0x000362000c1e1500 */
[----:B----4-:R-:W-:-:S03]  /*5d70*/  IMAD.WIDE R40, R15, 0x2, R40 ;  /* 0x000000020f287825 */ /* 0x010fc600078e0228 */
[----:B------:R4:W5:Y:S01]  /*5d80*/  LDG.E.U16 R32, [R32.64] ;  /* 0x0000000620207981 */ /* 0x000962000c1e1500 */
[----:B0-----:R-:W-:-:S03]  /*5d90*/  IMAD.WIDE R34, R15, 0x2, R56 ;  /* 0x000000020f227825 */ /* 0x001fc600078e0238 */
[----:B------:R-:W5:Y:S04]  /*5da0*/  LDL.64 R56, [R1+0x18] ;  /* 0x0000180001387983 */ /* 0x000f680000100a00 */
[----:B-1----:R0:W5:Y:S04]  /*5db0*/  LDG.E.U16 R30, [R36.64] ;  /* 0x00000006241e7981 */ /* 0x002168000c1e1500 */
[----:B------:R1:W5:Y:S01]  /*5dc0*/  LDG.E.U16 R34, [R34.64] ;  /* 0x0000000622227981 */ /* 0x000362000c1e1500 */
[----:B0-----:R-:W-:-:S03]  /*5dd0*/  IMAD.WIDE R36, R15, 0x2, R54 ;  /* 0x000000020f247825 */ /* 0x001fc600078e0236 */
[----:B------:R-:W5:Y:S04]  /*5de0*/  LDL.64 R54, [R1+0x8] ;  /* 0x0000080001367983 */ /* 0x000f680000100a00 */
[----:B-1----:R0:W5:Y:S01]  /*5df0*/  LDG.E.U16 R35, [R40.64] ;  /* 0x0000000628237981 */ /* 0x002162000c1e1500 */
[----:B------:R-:W-:-:S03]  /*5e00*/  IMAD.WIDE R38, R15, 0x2, R38 ;  /* 0x000000020f267825 */ /* 0x000fc600078e0226 */
[----:B------:R1:W5:Y:S01]  /*5e10*/  LDG.E.U16 R36, [R36.64] ;  /* 0x0000000624247981 */ /* 0x000362000c1e1500 */
[----:B0-----:R-:W-:-:S03]  /*5e20*/  IMAD.WIDE R40, R15, 0x2, R202 ;  /* 0x000000020f287825 */ /* 0x001fc600078e02ca */
[----:B-1----:R0:W5:Y:S04]  /*5e30*/  LDG.E.U16 R37, [R38.64] ;  /* 0x0000000626257981 */ /* 0x002168000c1e1500 */
[----:B------:R1:W5:Y:S01]  /*5e40*/  LDG.E.U16 R40, [R40.64] ;  /* 0x0000000628287981 */ /* 0x000362000c1e1500 */
[----:B------:R-:W-:-:S04]  /*5e50*/  IMAD.WIDE R42, R15, 0x2, R42 ;  /* 0x000000020f2a7825 */ /* 0x000fc800078e022a */
[C---:B0-----:R-:W-:Y:S01]  /*5e60*/  IMAD.WIDE R38, R15.reuse, 0x2, R206 ;  /* 0x000000020f267825 */ /* 0x041fe200078e02ce */
[----:B----4-:R0:W4:Y:S05]  /*5e70*/  LDG.E.U16 R33, [R42.64] ;  /* 0x000000062a217981 */ /* 0x01012a000c1e1500 */
[----:B------:R1:W4:Y:S01]  /*5e80*/  LDG.E.U16 R39, [R38.64] ;  /* 0x0000000626277981 */ /* 0x000322000c1e1500 */
[----:B------:R-:W-:-:S04]  /*5e90*/  IMAD.WIDE R58, R15, 0x2, R58 ;  /* 0x000000020f3a7825 */ /* 0x000fc800078e023a */
[----:B0-----:R-:W-:-:S04]  /*5ea0*/  IMAD.WIDE R42, R15, 0x2, R198 ;  /* 0x000000020f2a7825 */ /* 0x001fc800078e02c6 */
[C---:B------:R-:W-:Y:S02]  /*5eb0*/  IMAD.WIDE R52, R15.reuse, 0x2, R52 ;  /* 0x000000020f347825 */ /* 0x040fe400078e0234 */
[----:B------:R0:W4:Y:S04]  /*5ec0*/  LDG.E.U16 R42, [R42.64] ;  /* 0x000000062a2a7981 */ /* 0x000128000c1e1500 */
[----:B0-----:R0:W4:Y:S02]  /*5ed0*/  LDG.E.U16 R43, [R52.64] ;  /* 0x00000006342b7981 */ /* 0x001124000c1e1500 */
[----:B0-----:R-:W-:-:S04]  /*5ee0*/  IMAD.WIDE R52, R15, 0x2, R138 ;  /* 0x000000020f347825 */ /* 0x001fc800078e028a */
[C---:B------:R-:W-:Y:S02]  /*5ef0*/  IMAD.WIDE R138, R15.reuse, 0x2, R244 ;  /* 0x000000020f8a7825 */ /* 0x040fe400078e02f4 */
[----:B------:R0:W4:Y:S02]  /*5f00*/  LDG.E.U16 R52, [R52.64] ;  /* 0x0000000634347981 */ /* 0x000124000c1e1500 */
[----:B--2---:R-:W-:-:S05]  /*5f10*/  IMAD.WIDE R44, R15, 0x2, R44 ;  /* 0x000000020f2c7825 */ /* 0x004fca00078e022c */
[----:B-1----:R1:W2:Y:S02]  /*5f20*/  LDG.E.U16 R41, [R44.64] ;  /* 0x000000062c297981 */ /* 0x0022a4000c1e1500 */
[----:B-1----:R-:W-:-:S06]  /*5f30*/  IMAD.WIDE R44, R15, 0x2, R192 ;  /* 0x000000020f2c7825 */ /* 0x002fcc00078e02c0 */
[----:B------:R1:W2:Y:S01]  /*5f40*/  LDG.E.U16 R45, [R44.64] ;  /* 0x000000062c2d7981 */ /* 0x0002a2000c1e1500 */
[----:B---3--:R-:W-:-:S04]  /*5f50*/  IMAD.WIDE R46, R15, 0x2, R46 ;  /* 0x000000020f2e7825 */ /* 0x008fc800078e022e */
[C---:B-----5:R-:W-:Y:S01]  /*5f60*/  IMAD.WIDE R48, R15.reuse, 0x2, R48 ;  /* 0x000000020f307825 */ /* 0x060fe200078e0230 */
[----:B------:R3:W5:Y:S03]  /*5f70*/  LDG.E.U16 R38, [R46.64] ;  /* 0x000000062e267981 */ /* 0x000766000c1e1500 */
[C---:B------:R-:W-:Y:S02]  /*5f80*/  IMAD.WIDE R50, R15.reuse, 0x2, R50 ;  /* 0x000000020f327825 */ /* 0x040fe400078e0232 */
[----:B------:R0:W2:Y:S04]  /*5f90*/  LDG.E.U16 R48, [R48.64] ;  /* 0x0000000630307981 */ /* 0x0000a8000c1e1500 */
[----:B-1----:R1:W2:Y:S01]  /*5fa0*/  LDG.E.U16 R44, [R50.64] ;  /* 0x00000006322c7981 */ /* 0x0022a2000c1e1500 */
[----:B---3--:R-:W-:-:S06]  /*5fb0*/  IMAD.WIDE R46, R15, 0x2, R170 ;  /* 0x000000020f2e7825 */ /* 0x008fcc00078e02aa */
[----:B------:R3:W2:Y:S01]  /*5fc0*/  LDG.E.U16 R46, [R46.64] ;  /* 0x000000062e2e7981 */ /* 0x0006a2000c1e1500 */
[----:B-1----:R-:W-:-:S04]  /*5fd0*/  IMAD.WIDE R50, R15, 0x2, R160 ;  /* 0x000000020f327825 */ /* 0x002fc800078e02a0 */
[C---:B------:R-:W-:Y:S02]  /*5fe0*/  IMAD.WIDE R56, R15.reuse, 0x2, R56 ;  /* 0x000000020f387825 */ /* 0x040fe400078e0238 */
[----:B------:R1:W2:Y:S04]  /*5ff0*/  LDG.E.U16 R51, [R50.64] ;  /* 0x0000000632337981 */ /* 0x0002a8000c1e1500 */
[----:B0-----:R0:W2:Y:S04]  /*6000*/  LDG.E.U16 R49, [R56.64] ;  /* 0x0000000638317981 */ /* 0x0010a8000c1e1500 */
[----:B---3--:R3:W2:Y:S01]  /*6010*/  LDG.E.U16 R47, [R58.64] ;  /* 0x000000063a2f7981 */ /* 0x0086a2000c1e1500 */
[----:B------:R-:W-:-:S04]  /*6020*/  IMAD.WIDE R54, R15, 0x2, R54 ;  /* 0x000000020f367825 */ /* 0x000fc800078e0236 */
[C---:B0-----:R-:W-:Y:S01]  /*6030*/  IMAD.WIDE R56, R15.reuse, 0x2, R240 ;  /* 0x000000020f387825 */ /* 0x041fe200078e02f0 */
[----:B-1----:R0:W2:Y:S03]  /*6040*/  LDG.E.U16 R50, [R54.64] ;  /* 0x0000000636327981 */ /* 0x0020a6000c1e1500 */
[C---:B---3--:R-:W-:Y:S02]  /*6050*/  IMAD.WIDE R58, R15.reuse, 0x2, R236 ;  /* 0x000000020f3a7825 */ /* 0x048fe400078e02ec */
[----:B------:R1:W3:Y:S02]  /*6060*/  LDG.E.U16 R57, [R56.64] ;  /* 0x0000000638397981 */ /* 0x0002e4000c1e1500 */
[----:B------:R-:W-:-:S04]  /*6070*/  IMAD.WIDE R160, R15, 0x2, R248 ;  /* 0x000000020fa07825 */ /* 0x000fc800078e02f8 */
[C---:B0-----:R-:W-:Y:S01]  /*6080*/  IMAD.WIDE R54, R15.reuse, 0x2, R250 ;  /* 0x000000020f367825 */ /* 0x041fe200078e02fa */
[----:B------:R0:W2:Y:S04]  /*6090*/  LDG.E.U16 R53, [R160.64] ;  /* 0x00000006a0357981 */ /* 0x0000a8000c1e1500 */
[----:B-1----:R1:W2:Y:S01]  /*60a0*/  LDG.E.U16 R56, [R58.64] ;  /* 0x000000063a387981 */ /* 0x0022a2000c1e1500 */
[----:B------:R-:W-:-:S03]  /*60b0*/  IMAD.WIDE R192, R15, 0x2, R228 ;  /* 0x000000020fc07825 */ /* 0x000fc600078e02e4 */
[----:B------:R0:W2:Y:S01]  /*60c0*/  LDG.E.U16 R54, [R54.64] ;  /* 0x0000000636367981 */ /* 0x0000a2000c1e1500 */
[----:B------:R-:W-:-:S04]  /*60d0*/  IMAD.WIDE R170, R15, 0x2, R216 ;  /* 0x000000020faa7825 */ /* 0x000fc800078e02d8 */
[C---:B-1----:R-:W-:Y:S01]  /*60e0*/  IMAD.WIDE R58, R15.reuse, 0x2, R232 ;  /* 0x000000020f3a7825 */ /* 0x042fe200078e02e8 */
[----:B------:R1:W2:Y:S04]  /*60f0*/  LDG.E.U16 R60, [R170.64] ;  /* 0x00000006aa3c7981 */ /* 0x0002a8000c1e1500 */
[----:B0-----:R0:W2:Y:S01]  /*6100*/  LDG.E.U16 R55, [R138.64] ;  /* 0x000000068a377981 */ /* 0x0010a2000c1e1500 */
[----:B------:R-:W-:-:S03]  /*6110*/  IMAD.WIDE R160, R15, 0x2, R208 ;  /* 0x000000020fa07825 */ /* 0x000fc600078e02d0 */
[----:B------:R1:W2:Y:S01]  /*6120*/  LDG.E.U16 R58, [R58.64] ;  /* 0x000000063a3a7981 */ /* 0x0002a2000c1e1500 */
[----:B0-----:R-:W-:-:S03]  /*6130*/  IMAD.WIDE R138, R15, 0x2, R212 ;  /* 0x000000020f8a7825 */ /* 0x001fc600078e02d4 */
[----:B-1----:R0:W3:Y:S01]  /*6140*/  LDG.E.U16 R59, [R192.64] ;  /* 0x00000006c03b7981 */ /* 0x0020e2000c1e1500 */
[----:B------:R-:W-:-:S03]  /*6150*/  IMAD.WIDE R170, R15, 0x2, R196 ;  /* 0x000000020faa7825 */ /* 0x000fc600078e02c4 */
[----:B------:R1:W3:Y:S04]  /*6160*/  LDG.E.U16 R191, [R138.64] ;  /* 0x000000068abf7981 */ /* 0x0002e8000c1e1500 */
[----:B------:R4:W3:Y:S04]  /*6170*/  LDG.E.U16 R199, [R170.64] ;  /* 0x00000006aac77981 */ /* 0x0008e8000c1e1500 */
[----:B0-----:R0:W3:Y:S01]  /*6180*/  LDG.E.U16 R192, [R160.64] ;  /* 0x00000006a0c07981 */ /* 0x0010e2000c1e1500 */
[----:B-1----:R-:W-:-:S05]  /*6190*/  IMAD.WIDE R138, R15, 0x2, R204 ;  /* 0x000000020f8a7825 */ /* 0x002fca00078e02cc */
[----:B------:R1:W3:Y:S01]  /*61a0*/  LDG.E.U16 R193, [R138.64] ;  /* 0x000000068ac17981 */ /* 0x0002e2000c1e1500 */
[----:B0-----:R-:W-:-:S05]  /*61b0*/  IMAD.WIDE R160, R15, 0x2, R200 ;  /* 0x000000020fa07825 */ /* 0x001fca00078e02c8 */
[----:B------:R0:W3:Y:S01]  /*61c0*/  LDG.E.U16 R198, [R160.64] ;  /* 0x00000006a0c67981 */ /* 0x0000e2000c1e1500 */
[----:B-1----:R-:W-:-:S04]  /*61d0*/  IMAD.WIDE R138, R15, 0x2, R194 ;  /* 0x000000020f8a7825 */ /* 0x002fc800078e02c2 */
[C---:B----4-:R-:W-:Y:S01]  /*61e0*/  IMAD.WIDE R170, R15.reuse, 0x2, R186 ;  /* 0x000000020faa7825 */ /* 0x050fe200078e02ba */
[----:B------:R1:W4:Y:S03]  /*61f0*/  LDG.E.U16 R202, [R138.64] ;  /* 0x000000068aca7981 */ /* 0x000326000c1e1500 */
[C---:B0-----:R-:W-:Y:S01]  /*6200*/  IMAD.WIDE R160, R15.reuse, 0x2, R188 ;  /* 0x000000020fa07825 */ /* 0x041fe200078e02bc */
[----:B------:R0:W3:Y:S04]  /*6210*/  LDG.E.U16 R206, [R170.64] ;  /* 0x00000006aace7981 */ /* 0x0000e8000c1e1500 */
[----:B------:R0:W3:Y:S01]  /*6220*/  LDG.E.U16 R203, [R160.64] ;  /* 0x00000006a0cb7981 */ /* 0x0000e2000c1e1500 */
[----:B-1----:R-:W-:-:S04]  /*6230*/  IMAD.WIDE R138, R15, 0x2, R184 ;  /* 0x000000020f8a7825 */ /* 0x002fc800078e02b8 */
[C---:B0-----:R-:W-:Y:S01]  /*6240*/  IMAD.WIDE R170, R15.reuse, 0x2, R180 ;  /* 0x000000020faa7825 */ /* 0x041fe200078e02b4 */
[----:B------:R0:W3:Y:S03]  /*6250*/  LDG.E.U16 R207, [R138.64] ;  /* 0x000000068acf7981 */ /* 0x0000e6000c1e1500 */
[C---:B------:R-:W-:Y:S01]  /*6260*/  IMAD.WIDE R160, R15.reuse, 0x2, R182 ;  /* 0x000000020fa07825 */ /* 0x040fe200078e02b6 */
[----:B------:R1:W3:Y:S04]  /*6270*/  LDG.E.U16 R211, [R170.64] ;  /* 0x00000006aad37981 */ /* 0x0002e8000c1e1500 */
[----:B------:R1:W4:Y:S01]  /*6280*/  LDG.E.U16 R210, [R160.64] ;  /* 0x00000006a0d27981 */ /* 0x000322000c1e1500 */
[----:B0-----:R-:W-:-:S04]  /*6290*/  IMAD.WIDE R138, R15, 0x2, R178 ;  /* 0x000000020f8a7825 */ /* 0x001fc800078e02b2 */
[C---:B-1----:R-:W-:Y:S01]  /*62a0*/  IMAD.WIDE R170, R15.reuse, 0x2, R174 ;  /* 0x000000020faa7825 */ /* 0x042fe200078e02ae */
[----:B------:R0:W4:Y:S03]  /*62b0*/  LDG.E.U16 R214, [R138.64] ;  /* 0x000000068ad67981 */ /* 0x000126000c1e1500 */
[C---:B------:R-:W-:Y:S01]  /*62c0*/  IMAD.WIDE R160, R15.reuse, 0x2, R176 ;  /* 0x000000020fa07825 */ /* 0x040fe200078e02b0 */
[----:B------:R1:W4:Y:S04]  /*62d0*/  LDG.E.U16 R219, [R170.64] ;  /* 0x00000006aadb7981 */ /* 0x000328000c1e1500 */
        /* <DEDUP_REMOVED lines=32> */
[C---:B-1----:R-:W-:Y:S02]  /*64e0*/  IMAD.WIDE R170, R15.reuse, 0x2, R158 ;  /* 0x000000020faa7825 */ /* 0x042fe400078e029e */
[----:B------:R0:W4:Y:S02]  /*64f0*/  LDG.E.U16 R138, [R138.64] ;  /* 0x000000068a8a7981 */ /* 0x000124000c1e1500 */
[----:B------:R-:W-:-:S06]  /*6500*/  IMAD.WIDE R160, R15, 0x2, R156 ;  /* 0x000000020fa07825 */ /* 0x000fcc00078e029c */
[----:B------:R1:W4:Y:S04]  /*6510*/  LDG.E.U16 R160, [R160.64] ;  /* 0x00000006a0a07981 */ /* 0x000328000c1e1500 */
[----:B0-----:R0:W4:Y:S04]  /*6520*/  LDG.E.U16 R139, [R170.64] ;  /* 0x00000006aa8b7981 */ /* 0x001128000c1e1500 */
[----:B-1----:R1:W5:Y:S04]  /*6530*/  LDS R161, [R136.X4+0x8000] ;  /* 0x0080000088a17984 */ /* 0x0023680000004800 */
[----:B0-----:R-:W0:Y:S01]  /*6540*/  S2R R171, SR_TID.X ;  /* 0x0000000000ab7919 */ /* 0x001e220000002100 */
[----:B------:R-:W-:-:S04]  /*6550*/  FADD R28, -R4, R28 ;  /* 0x0000001c041c7221 */ /* 0x000fc80000000100 */
[----:B------:R-:W-:-:S04]  /*6560*/  FMUL R28, R28, 1.4426950216293334961 ;  /* 0x3fb8aa3b1c1c7820 */ /* 0x000fc80000400000 */
[----:B-1----:R0:W5:Y:S02]  /*6570*/  MUFU.EX2 R136, R28 ;  /* 0x0000001c00887308 */ /* 0x0021640000000800 */
[----:B0-----:R-:W-:-:S04]  /*6580*/  LOP3.LUT R28, R171, 0x1c, RZ, 0xc0, !PT ;  /* 0x0000001cab1c7812 */ /* 0x001fc800078ec0ff */
[C---:B------:R-:W-:Y:S02]  /*6590*/  LEA.HI R171, R28.reuse, 0x8, RZ, 0x1e ;  /* 0x000000081cab7811 */ /* 0x040fe400078ff0ff */
[C---:B------:R-:W-:Y:S02]  /*65a0*/  LEA.HI R170, R28.reuse, 0x10, RZ, 0x1e ;  /* 0x000000101caa7811 */ /* 0x040fe400078ff0ff */
[----:B------:R-:W-:Y:S02]  /*65b0*/  LEA.HI R28, R28, 0x18, RZ, 0x1e ;  /* 0x000000181c1c7811 */ /* 0x000fe400078ff0ff */
[----:B------:R-:W-:Y:S01]  /*65c0*/  LDS R171, [R171.X16+0x8000] ;  /* 0x00800000abab7984 */ /* 0x000fe2000000c800 */
[----:B-----5:R-:W-:-:S03]  /*65d0*/  FFMA R3, R136, R3, R161 ;  /* 0x0000000388037223 */ /* 0x020fc600000000a1 */
[----:B------:R-:W-:Y:S04]  /*65e0*/  LDS R170, [R170.X16+0x8000] ;  /* 0x00800000aaaa7984 */ /* 0x000fe8000000c800 */
[----:B------:R-:W-:Y:S04]  /*65f0*/  LDS R161, [R28.X16+0x8000] ;  /* 0x008000001ca17984 */ /* 0x000fe8000000c800 */
[----:B------:R-:W-:Y:S01]  /*6600*/  BAR.SYNC.DEFER_BLOCKING 0x0 ;  /* 0x0000000000007b1d */ /* 0x000fe20000010000 */
[----:B------:R-:W-:Y:S02]  /*6610*/  F2FP.BF16.PACK_AB R61, R61, R134 ;  /* 0x000000863d3d723e */ /* 0x000fe400000010ff */
[----:B------:R-:W-:-:S02]  /*6620*/  F2FP.BF16.PACK_AB R133, R133, R137 ;  /* 0x000000898585723e */ /* 0x000fc400000010ff */
[----:B------:R-:W-:Y:S02]  /*6630*/  F2FP.BF16.PACK_AB R63, R63, R135 ;  /* 0x000000873f3f723e */ /* 0x000fe400000010ff */
[----:B------:R-:W-:Y:S01]  /*6640*/  F2FP.BF16.PACK_AB R62, R62, R190 ;  /* 0x000000be3e3e723e */ /* 0x000fe200000010ff */
        /* <DEDUP_REMOVED lines=27> */
[----:B---3--:R-:W-:Y:S04]  /*6800*/  STS.U16 [R2+0xb600], R57 ;  /* 0x00b6003902007388 */ /* 0x008fe80000000400 */
        /* <DEDUP_REMOVED lines=9> */
[----:B----4-:R-:W-:Y:S04]  /*68a0*/  STS.U16 [R2+0xca00], R202 ;  /* 0x00ca00ca02007388 */ /* 0x010fe80000000400 */
        /* <DEDUP_REMOVED lines=24> */
[----:B------:R1:W-:Y:S04]  /*6a30*/  STS.U16 [R2+0xfc00], R160 ;  /* 0x00fc00a002007388 */ /* 0x0003e80000000400 */
[----:B------:R-:W-:Y:S04]  /*6a40*/  STS.U16 [R2+0xfe00], R139 ;  /* 0x00fe008b02007388 */ /* 0x000fe80000000400 */
[----:B------:R-:W-:Y:S04]  /*6a50*/  STS [R11+0x10000], R61 ;  /* 0x0100003d0b007388 */ /* 0x000fe80000000800 */
[----:B------:R-:W-:Y:S04]  /*6a60*/  STS [R11+0x10200], R133 ;  /* 0x010200850b007388 */ /* 0x000fe80000000800 */
[----:B------:R-:W-:Y:S04]  /*6a70*/  STS [R11+0x10400], R63 ;  /* 0x0104003f0b007388 */ /* 0x000fe80000000800 */
[----:B------:R-:W-:Y:S04]  /*6a80*/  STS [R11+0x10600], R62 ;  /* 0x0106003e0b007388 */ /* 0x000fe80000000800 */
[----:B------:R-:W-:Y:S01]  /*6a90*/  BAR.SYNC.DEFER_BLOCKING 0x0 ;  /* 0x0000000000007b1d */ /* 0x000fe20000010000 */
[----:B------:R-:W-:-:S02]  /*6aa0*/  FADD R137, -R6, R132 ;  /* 0x0000008406897221 */ /* 0x000fc40000000100 */
[----:B------:R-:W-:Y:S02]  /*6ab0*/  FADD R9, -R5, R9 ;  /* 0x0000000905097221 */ /* 0x000fe40000000100 */
[----:B0-----:R-:W-:Y:S02]  /*6ac0*/  FADD R138, -R7, R21 ;  /* 0x00000015078a7221 */ /* 0x001fe40000000100 */
[----:B------:R-:W-:Y:S02]  /*6ad0*/  FMUL R9, R9, 1.4426950216293334961 ;  /* 0x3fb8aa3b09097820 */ /* 0x000fe40000400000 */
[----:B------:R-:W-:Y:S02]  /*6ae0*/  FMUL R21, R137, 1.4426950216293334961 ;  /* 0x3fb8aa3b89157820 */ /* 0x000fe40000400000 */
[----:B------:R-:W-:Y:S01]  /*6af0*/  FMUL R138, R138, 1.4426950216293334961 ;  /* 0x3fb8aa3b8a8a7820 */ /* 0x000fe20000400000 */
[----:B------:R-:W-:Y:S04]  /*6b00*/  LDSM.16.M88.4 R60, [R19+0x10000] ;  /* 0x01000000133c783b */ /* 0x000fe80000000200 */
[----:B------:R-:W0:Y:S04]  /*6b10*/  LDSM.16.M88.4 R40, [R13+0xc000] ;  /* 0x00c000000d28783b */ /* 0x000e280000000200 */
[----:B------:R-:W2:Y:S04]  /*6b20*/  LDSM.16.M88.4 R132, [R19+0x10400] ;  /* 0x010400001384783b */ /* 0x000ea80000000200 */
[----:B------:R-:W3:Y:S04]  /*6b30*/  LDSM.16.M88.4 R56, [R13+0x8000] ;  /* 0x008000000d38783b */ /* 0x000ee80000000200 */
[----:B------:R-:W4:Y:S04]  /*6b40*/  LDSM.16.M88.4 R52, [R13+0x9000] ;  /* 0x009000000d34783b */ /* 0x000f280000000200 */
[----:B------:R-:W5:Y:S04]  /*6b50*/  LDSM.16.M88.4 R48, [R13+0xa000] ;  /* 0x00a000000d30783b */ /* 0x000f680000000200 */
[----:B------:R-:W0:Y:S04]  /*6b60*/  LDSM.16.M88.4 R44, [R13+0xb000] ;  /* 0x00b000000d2c783b */ /* 0x000e280000000200 */
[----:B------:R-:W0:Y:S04]  /*6b70*/  LDSM.16.M88.4 R36, [R13+0xd000] ;  /* 0x00d000000d24783b */ /* 0x000e280000000200 */
[----:B------:R-:W0:Y:S04]  /*6b80*/  LDSM.16.M88.4 R32, [R13+0xe000] ;  /* 0x00e000000d20783b */ /* 0x000e280000000200 */
[----:B------:R-:W2:Y:S01]  /*6b90*/  LDSM.16.M88.4 R28, [R13+0xf000] ;  /* 0x00f000000d1c783b */ /* 0x000ea20000000200 */
[----:B------:R-:W1:Y:S08]  /*6ba0*/  MUFU.EX2 R9, R9 ;  /* 0x0000000900097308 */ /* 0x000e700000000800 */
[----:B------:R-:W3:Y:S08]  /*6bb0*/  MUFU.EX2 R21, R21 ;  /* 0x0000001500157308 */ /* 0x000ef00000000800 */
[----:B-1----:R-:W1:Y:S01]  /*6bc0*/  MUFU.EX2 R160, R138 ;  /* 0x0000008a00a07308 */ /* 0x002e620000000800 */
[----:B------:R-:W-:-:S02]  /*6bd0*/  FMUL R108, R136, R108 ;  /* 0x0000006c886c7220 */ /* 0x000fc40000400000 */
[----:B------:R-:W-:Y:S02]  /*6be0*/  FMUL R109, R136, R109 ;  /* 0x0000006d886d7220 */ /* 0x000fe40000400000 */
[C---:B------:R-:W-:Y:S02]  /*6bf0*/  FMUL R110, R9.reuse, R110 ;  /* 0x0000006e096e7220 */ /* 0x040fe40000400000 */
[----:B------:R-:W-:Y:S02]  /*6c00*/  FMUL R111, R9, R111 ;  /* 0x0000006f096f7220 */ /* 0x000fe40000400000 */
[C---:B---3--:R-:W-:Y:S02]  /*6c10*/  FMUL R76, R21.reuse, R76 ;  /* 0x0000004c154c7220 */ /* 0x048fe40000400000 */
[----:B------:R-:W-:Y:S02]  /*6c20*/  FMUL R77, R21, R77 ;  /* 0x0000004d154d7220 */ /* 0x000fe40000400000 */
[----:B-1----:R-:W-:-:S02]  /*6c30*/  FMUL R78, R160, R78 ;  /* 0x0000004ea04e7220 */ /* 0x002fc40000400000 */
[----:B------:R-:W-:Y:S01]  /*6c40*/  FMUL R79, R160, R79 ;  /* 0x0000004fa04f7220 */ /* 0x000fe20000400000 */
[----:B0-----:R-:W-:Y:S01]  /*6c50*/  HMMA.16816.F32.BF16 R108, R60, R40, R108 ;  /* 0x000000283c6c723c */ /* 0x001fe2000004186c */
[C---:B------:R-:W-:Y:S02]  /*6c60*/  FMUL R124, R136.reuse, R124 ;  /* 0x0000007c887c7220 */ /* 0x040fe40000400000 */
[----:B------:R-:W-:Y:S02]  /*6c70*/  FMUL R125, R136, R125 ;  /* 0x0000007d887d7220 */ /* 0x000fe40000400000 */
[----:B------:R-:W-:-:S03]  /*6c80*/  FMUL R126, R9, R126 ;  /* 0x0000007e097e7220 */ /* 0x000fc60000400000 */
[----:B--2---:R-:W-:Y:S01]  /*6c90*/  HMMA.16816.F32.BF16 R76, R132, R40, R76 ;  /* 0x00000028844c723c */ /* 0x004fe2000004184c */
[----:B------:R-:W0:Y:S01]  /*6ca0*/  S2R R40, SR_CTAID.X ;  /* 0x0000000000287919 */ /* 0x000e220000002500 */
[C---:B------:R-:W-:Y:S02]  /*6cb0*/  FMUL R127, R9.reuse, R127 ;  /* 0x0000007f097f7220 */ /* 0x040fe40000400000 */
[C---:B------:R-:W-:Y:S02]  /*6cc0*/  FMUL R120, R136.reuse, R120 ;  /* 0x0000007888787220 */ /* 0x040fe40000400000 */
[----:B------:R-:W-:Y:S02]  /*6cd0*/  FMUL R121, R136, R121 ;  /* 0x0000007988797220 */ /* 0x000fe40000400000 */
[C---:B------:R-:W-:Y:S02]  /*6ce0*/  FMUL R122, R9.reuse, R122 ;  /* 0x0000007a097a7220 */ /* 0x040fe40000400000 */
[----:B------:R-:W-:-:S02]  /*6cf0*/  FMUL R123, R9, R123 ;  /* 0x0000007b097b7220 */ /* 0x000fc40000400000 */
[C---:B------:R-:W-:Y:S02]  /*6d00*/  FMUL R116, R136.reuse, R116 ;  /* 0x0000007488747220 */ /* 0x040fe40000400000 */
        /* <DEDUP_REMOVED lines=18> */
[----:B------:R-:W-:Y:S01]  /*6e30*/  FMUL R99, R9, R99 ;  /* 0x0000006309637220 */ /* 0x000fe20000400000 */
[----:B------:R-:W-:Y:S01]  /*6e40*/  LOP3.LUT R190, R19, 0x20, RZ, 0x3c, !PT ;  /* 0x0000002013be7812 */ /* 0x000fe200078e3cff */
[C---:B------:R-:W-:Y:S04]  /*6e50*/  HMMA.16816.F32.BF16 R124, R60.reuse, R56, R124 ;  /* 0x000000383c7c723c */ /* 0x040fe8000004187c */
[----:B------:R-:W1:Y:S04]  /*6e60*/  LDSM.16.M88.4 R136, [R190+0x10000] ;  /* 0x01000000be88783b */ /* 0x000e680000000200 */
[C---:B----4-:R-:W-:Y:S08]  /*6e70*/  HMMA.16816.F32.BF16 R120, R60.reuse, R52, R120 ;  /* 0x000000343c78723c */ /* 0x050ff00000041878 */
[C---:B-----5:R-:W-:Y:S08]  /*6e80*/  HMMA.16816.F32.BF16 R116, R60.reuse, R48, R116 ;  /* 0x000000303c74723c */ /* 0x060ff00000041874 */
[C---:B------:R-:W-:Y:S08]  /*6e90*/  HMMA.16816.F32.BF16 R112, R60.reuse, R44, R112 ;  /* 0x0000002c3c70723c */ /* 0x040ff00000041870 */
[C---:B------:R-:W-:Y:S08]  /*6ea0*/  HMMA.16816.F32.BF16 R104, R60.reuse, R36, R104 ;  /* 0x000000243c68723c */ /* 0x040ff00000041868 */
[C---:B------:R-:W-:Y:S08]  /*6eb0*/  HMMA.16816.F32.BF16 R100, R60.reuse, R32, R100 ;  /* 0x000000203c64723c */ /* 0x040ff00000041864 */
[----:B------:R-:W-:Y:S01]  /*6ec0*/  HMMA.16816.F32.BF16 R96, R60, R28, R96 ;  /* 0x0000001c3c60723c */ /* 0x000fe20000041860 */
[----:B------:R-:W2:Y:S01]  /*6ed0*/  LDSM.16.M88.4 R60, [R190+0x10400] ;  /* 0x01040000be3c783b */ /* 0x000ea20000000200 */
[----:B------:R-:W-:-:S02]  /*6ee0*/  FMUL R92, R21, R92 ;  /* 0x0000005c155c7220 */ /* 0x000fc40000400000 */
[C---:B------:R-:W-:Y:S02]  /*6ef0*/  FMUL R93, R21.reuse, R93 ;  /* 0x0000005d155d7220 */ /* 0x040fe40000400000 */
[C---:B------:R-:W-:Y:S02]  /*6f00*/  FMUL R94, R160.reuse, R94 ;  /* 0x0000005ea05e7220 */ /* 0x040fe40000400000 */
[C---:B------:R-:W-:Y:S02]  /*6f10*/  FMUL R95, R160.reuse, R95 ;  /* 0x0000005fa05f7220 */ /* 0x040fe40000400000 */
[C---:B------:R-:W-:Y:S02]  /*6f20*/  FMUL R88, R21.reuse, R88 ;  /* 0x0000005815587220 */ /* 0x040fe40000400000 */
[----:B------:R-:W-:Y:S02]  /*6f30*/  FMUL R89, R21, R89 ;  /* 0x0000005915597220 */ /* 0x000fe40000400000 */
        /* <DEDUP_REMOVED lines=19> */
[----:B------:R-:W-:Y:S02]  /*7070*/  FMUL R65, R21, R65 ;  /* 0x0000004115417220 */ /* 0x000fe40000400000 */
[C---:B------:R-:W-:Y:S02]  /*7080*/  FMUL R66, R160.reuse, R66 ;  /* 0x00000042a0427220 */ /* 0x040fe40000400000 */
[----:B------:R-:W-:Y:S01]  /*7090*/  FMUL R67, R160, R67 ;  /* 0x00000043a0437220 */ /* 0x000fe20000400000 */
[----:B------:R-:W-:Y:S01]  /*70a0*/  UIADD3 UR4, UP0, UR4, 0x20, URZ ;  /* 0x0000002004047890 */ /* 0x000fe2000ff1e03f */
[----:B0-----:R-:W-:Y:S01]  /*70b0*/  IMAD.SHL.U32 R40, R40, 0x20, RZ ;  /* 0x0000002028287824 */ /* 0x001fe200078e00ff */
[----:B------:R-:W-:Y:S02]  /*70c0*/  HMMA.16816.F32.BF16 R92, R132, R56, R92 ;  /* 0x00000038845c723c */ /* 0x000fe4000004185c */
[----:B------:R-:W-:Y:S02]  /*70d0*/  UIADD3.X UR5, URZ, UR5, URZ, UP0, !UPT ;  /* 0x000000053f057290 */ /* 0x000fe400087fe43f */
[----:B------:R-:W-:-:S04]  /*70e0*/  IADD3 R40, R40, 0x20, RZ ;  /* 0x0000002028287810 */ /* 0x000fc80007ffe0ff */
[C---:B------:R-:W-:Y:S08]  /*70f0*/  HMMA.16816.F32.BF16 R88, R132.reuse, R52, R88 ;  /* 0x000000348458723c */ /* 0x040ff00000041858 */
[C---:B------:R-:W-:Y:S08]  /*7100*/  HMMA.16816.F32.BF16 R84, R132.reuse, R48, R84 ;  /* 0x000000308454723c */ /* 0x040ff00000041854 */
[C---:B------:R-:W-:Y:S08]  /*7110*/  HMMA.16816.F32.BF16 R80, R132.reuse, R44, R80 ;  /* 0x0000002c8450723c */ /* 0x040ff00000041850 */
[C---:B------:R-:W-:Y:S08]  /*7120*/  HMMA.16816.F32.BF16 R72, R132.reuse, R36, R72 ;  /* 0x000000248448723c */ /* 0x040ff00000041848 */
[C---:B------:R-:W-:Y:S08]  /*7130*/  HMMA.16816.F32.BF16 R68, R132.reuse, R32, R68 ;  /* 0x000000208444723c */ /* 0x040ff00000041844 */
[----:B------:R-:W-:Y:S01]  /*7140*/  HMMA.16816.F32.BF16 R64, R132, R28, R64 ;  /* 0x0000001c8440723c */ /* 0x000fe20000041840 */
[----:B------:R-:W-:-:S06]  /*7150*/  ISETP.LE.U32.AND P1, PT, R40, UR4, PT ;  /* 0x0000000428007c0c */ /* 0x000fcc000bf23070 */
[----:B------:R-:W-:-:S05]  /*7160*/  IMAD.U32 R29, RZ, RZ, UR5 ;  /* 0x00000005ff1d7e24 */ /* 0x000fca000f8e00ff */
[----:B------:R-:W-:Y:S02]  /*7170*/  ISETP.GE.U32.AND.EX P1, PT, R29, RZ, PT, P1 ;  /* 0x000000ff1d00720c */ /* 0x000fe40003f26110 */
[----:B------:R-:W-:Y:S01]  /*7180*/  MOV R28, 0x20 ;  /* 0x00000020001c7802 */ /* 0x000fe20000000f00 */
[----:B-1----:R-:W-:Y:S01]  /*7190*/  HMMA.16816.F32.BF16 R124, R136, R58, R124 ;  /* 0x0000003a887c723c */ /* 0x002fe2000004187c */
[----:B------:R-:W-:Y:S01]  /*71a0*/  FFMA R8, R9, R8, R171 ;  /* 0x0000000809087223 */ /* 0x000fe200000000ab */
[----:B------:R-:W-:Y:S01]  /*71b0*/  MOV R132, R6 ;  /* 0x0000000600847202 */ /* 0x000fe20000000f00 */
[----:B------:R-:W-:Y:S02]  /*71c0*/  FFMA R10, R21, R10, R170 ;  /* 0x0000000a150a7223 */ /* 0x000fe400000000aa */
[----:B------:R-:W-:-:S03]  /*71d0*/  IMAD R16, R28, c[0x0][0x1a4], R16 ;  /* 0x000069001c107a24 */ /* 0x000fc600078e0210 */
[----:B------:R-:W-:Y:S01]  /*71e0*/  HMMA.16816.F32.BF16 R120, R136, R54, R120 ;  /* 0x000000368878723c */ /* 0x000fe20000041878 */
[----:B------:R-:W-:Y:S01]  /*71f0*/  IMAD R15, R28, c[0x0][0x1b4], R15 ;  /* 0x00006d001c0f7a24 */ /* 0x000fe200078e020f */
[----:B------:R-:W-:Y:S01]  /*7200*/  MOV R28, R4 ;  /* 0x00000004001c7202 */ /* 0x000fe20000000f00 */
[----:B------:R-:W-:Y:S02]  /*7210*/  FFMA R20, R160, R20, R161 ;  /* 0x00000014a0147223 */ /* 0x000fe400000000a1 */
[----:B------:R-:W-:-:S03]  /*7220*/  IMAD.MOV.U32 R9, RZ, RZ, R5 ;  /* 0x000000ffff097224 */ /* 0x000fc600078e0005 */
[----:B------:R-:W-:Y:S01]  /*7230*/  HMMA.16816.F32.BF16 R116, R136, R50, R116 ;  /* 0x000000328874723c */ /* 0x000fe20000041874 */
[----:B------:R-:W-:-:S07]  /*7240*/  IMAD.MOV.U32 R21, RZ, RZ, R7 ;  /* 0x000000ffff157224 */ /* 0x000fce00078e0007 */
[C---:B------:R-:W-:Y:S08]  /*7250*/  HMMA.16816.F32.BF16 R112, R136.reuse, R46, R112 ;  /* 0x0000002e8870723c */ /* 0x040ff00000041870 */
[C---:B------:R-:W-:Y:S08]  /*7260*/  HMMA.16816.F32.BF16 R108, R136.reuse, R42, R108 ;  /* 0x0000002a886c723c */ /* 0x040ff0000004186c */
[C---:B------:R-:W-:Y:S08]  /*7270*/  HMMA.16816.F32.BF16 R104, R136.reuse, R38, R104 ;  /* 0x000000268868723c */ /* 0x040ff00000041868 */
[C---:B------:R-:W-:Y:S08]  /*7280*/  HMMA.16816.F32.BF16 R100, R136.reuse, R34, R100 ;  /* 0x000000228864723c */ /* 0x040ff00000041864 */
[----:B------:R-:W-:Y:S08]  /*7290*/  HMMA.16816.F32.BF16 R96, R136, R30, R96 ;  /* 0x0000001e8860723c */ /* 0x000ff00000041860 */
[C---:B--2---:R-:W-:Y:S08]  /*72a0*/  HMMA.16816.F32.BF16 R92, R60.reuse, R58, R92 ;  /* 0x0000003a3c5c723c */ /* 0x044ff0000004185c */
[C---:B------:R-:W-:Y:S08]  /*72b0*/  HMMA.16816.F32.BF16 R88, R60.reuse, R54, R88 ;  /* 0x000000363c58723c */ /* 0x040ff00000041858 */
[C---:B------:R-:W-:Y:S08]  /*72c0*/  HMMA.16816.F32.BF16 R84, R60.reuse, R50, R84 ;  /* 0x000000323c54723c */ /* 0x040ff00000041854 */
[C---:B------:R-:W-:Y:S08]  /*72d0*/  HMMA.16816.F32.BF16 R80, R60.reuse, R46, R80 ;  /* 0x0000002e3c50723c */ /* 0x040ff00000041850 */
[C---:B------:R-:W-:Y:S08]  /*72e0*/  HMMA.16816.F32.BF16 R76, R60.reuse, R42, R76 ;  /* 0x0000002a3c4c723c */ /* 0x040ff0000004184c */
[C---:B------:R-:W-:Y:S08]  /*72f0*/  HMMA.16816.F32.BF16 R72, R60.reuse, R38, R72 ;  /* 0x000000263c48723c */ /* 0x040ff00000041848 */
[C---:B------:R-:W-:Y:S08]  /*7300*/  HMMA.16816.F32.BF16 R68, R60.reuse, R34, R68 ;  /* 0x000000223c44723c */ /* 0x040ff00000041844 */
[----:B------:R-:W-:Y:S01]  /*7310*/  HMMA.16816.F32.BF16 R64, R60, R30, R64 ;  /* 0x0000001e3c40723c */ /* 0x000fe20000041840 */
[----:B------:R-:W-:Y:S01]  /*7320*/  @P1 CALL.REL.NOINC `(.L_x_0) ;  /* 0x0000001000001944 */ /* 0x000fe20003c00000 */
[----:B------:R-:W-:Y:S06]  /*7330*/  BRA `(.L_x_1) ;  /* 0xffffc3e000007947 */ /* 0x000fec000383ffff */
.L_x_0:
[----:B------:R-:W0:Y:S01]  /*7340*/  S2R R31, SR_TID.X ;  /* 0x00000000001f7919 */ /* 0x000e220000002100 */
[----:B------:R-:W-:Y:S01]  /*7350*/  MOV R9, c[0x0][0x1c8] ;  /* 0x0000720000097a02 */ /* 0x000fe20000000f00 */
[----:B------:R-:W-:Y:S01]  /*7360*/  IMAD.MOV.U32 R209, RZ, RZ, R3 ;  /* 0x000000ffffd17224 */ /* 0x000fe200078e0003 */
[----:B------:R-:W-:Y:S01]  /*7370*/  MOV R215, R8 ;  /* 0x0000000800d77202 */ /* 0x000fe20000000f00 */
[----:B------:R-:W1:Y:S01]  /*7380*/  S2R R230, SR_CTAID.X ;  /* 0x0000000000e67919 */ /* 0x000e620000002500 */
[----:B------:R-:W-:Y:S01]  /*7390*/  MOV R218, R90 ;  /* 0x0000005a00da7202 */ /* 0x000fe20000000f00 */
[----:B------:R-:W-:Y:S01]  /*73a0*/  IMAD.MOV.U32 R90, RZ, RZ, R20 ;  /* 0x000000ffff5a7224 */ /* 0x000fe200078e0014 */
[----:B------:R-:W-:Y:S01]  /*73b0*/  MOV R217, R94 ;  /* 0x0000005e00d97202 */ /* 0x000fe20000000f00 */
[----:B------:R-:W2:Y:S01]  /*73c0*/  S2R R234, SR_TID.X ;  /* 0x0000000000ea7919 */ /* 0x000ea20000002100 */
[----:B------:R-:W-:Y:S01]  /*73d0*/  IMAD.MOV.U32 R207, RZ, RZ, R93 ;  /* 0x000000ffffcf7224 */ /* 0x000fe200078e005d */
[----:B------:R-:W-:Y:S01]  /*73e0*/  MOV R211, R87 ;  /* 0x0000005700d37202 */ /* 0x000fe20000000f00 */
[C---:B------:R-:W-:Y:S01]  /*73f0*/  FMUL R93, R90.reuse, 8388608 ;  /* 0x4b0000005a5d7820 */ /* 0x040fe20000400000 */
[----:B------:R-:W3:Y:S01]  /*7400*/  S2R R33, SR_TID.X ;  /* 0x0000000000217919 */ /* 0x000ee20000002100 */
[----:B------:R-:W-:Y:S01]  /*7410*/  FSETP.GEU.AND P5, PT, R90, 1.175494350822287508e-38, PT ;  /* 0x008000005a00780b */ /* 0x000fe20003fae000 */
[----:B------:R-:W-:Y:S01]  /*7420*/  IMAD.MOV.U32 R213, RZ, RZ, R91 ;  /* 0x000000ffffd57224 */ /* 0x000fe200078e005b */
[----:B------:R-:W-:Y:S01]  /*7430*/  MOV R223, R78 ;  /* 0x0000004e00df7202 */ /* 0x000fe20000000f00 */
[----:B------:R-:W4:Y:S01]  /*7440*/  S2R R231, SR_CTAID.Y ;  /* 0x0000000000e77919 */ /* 0x000f220000002600 */
[----:B------:R-:W-:Y:S01]  /*7450*/  MOV R221, R73 ;  /* 0x0000004900dd7202 */ /* 0x000fe20000000f00 */
[----:B------:R-:W-:Y:S01]  /*7460*/  IMAD.MOV.U32 R219, RZ, RZ, R86 ;  /* 0x000000ffffdb7224 */ /* 0x000fe200078e0056 */
[----:B------:R-:W-:Y:S01]  /*7470*/  MOV R220, R69 ;  /* 0x0000004500dc7202 */ /* 0x000fe20000000f00 */
[----:B------:R-:W-:Y:S01]  /*7480*/  IMAD.MOV.U32 R73, RZ, RZ, R75 ;  /* 0x000000ffff497224 */ /* 0x000fe200078e004b */
[----:B------:R-:W-:Y:S01]  /*7490*/  FSEL R93, R93, R90, !P5 ;  /* 0x0000005a5d5d7208 */ /* 0x000fe20006800000 */
[----:B------:R-:W-:Y:S01]  /*74a0*/  IMAD.MOV.U32 R69, RZ, RZ, R70 ;  /* 0x000000ffff457224 */ /* 0x000fe200078e0046 */
[----:B------:R-:W-:Y:S01]  /*74b0*/  MOV R78, R64 ;  /* 0x00000040004e7202 */ /* 0x000fe20000000f00 */
[----:B------:R-:W-:Y:S01]  /*74c0*/  FMUL R87, R10, 8388608 ;  /* 0x4b0000000a577820 */ /* 0x000fe20000400000 */
[----:B0-----:R-:W-:Y:S01]  /*74d0*/  SHF.R.U32.HI R29, RZ, 0x5, R31 ;  /* 0x00000005ff1d7819 */ /* 0x001fe2000001161f */
[----:B------:R-:W-:Y:S01]  /*74e0*/  IMAD.MOV.U32 R225, RZ, RZ, R85 ;  /* 0x000000ffffe17224 */ /* 0x000fe200078e0055 */
[----:B------:R-:W-:Y:S01]  /*74f0*/  LOP3.LUT R13, R31, 0xc0, RZ, 0xc0, !PT ;  /* 0x000000c01f0d7812 */ /* 0x000fe200078ec0ff */
[----:B-1----:R-:W-:Y:S01]  /*7500*/  IMAD.SHL.U32 R230, R230, 0x20, RZ ;  /* 0x00000020e6e67824 */ /* 0x002fe200078e00ff */
[----:B------:R-:W-:Y:S01]  /*7510*/  SGXT.U32 R29, R29, 0x3 ;  /* 0x000000031d1d781a */ /* 0x000fe20000000000 */
[----:B------:R-:W-:Y:S01]  /*7520*/  IMAD.MOV.U32 R222, RZ, RZ, R72 ;  /* 0x000000ffffde7224 */ /* 0x000fe200078e0048 */
[----:B------:R-:W-:Y:S01]  /*7530*/  SHF.R.U32.HI R13, RZ, 0x1, R13 ;  /* 0x00000001ff0d7819 */ /* 0x000fe2000001160d */
[----:B--2---:R-:W-:Y:S01]  /*7540*/  IMAD.SHL.U32 R12, R234, 0x20, RZ ;  /* 0x00000020ea0c7824 */ /* 0x004fe200078e00ff */
[----:B------:R-:W-:Y:S01]  /*7550*/  LOP3.LUT R230, R230, 0x1f, R234, 0xf8, !PT ;  /* 0x0000001fe6e67812 */ /* 0x000fe200078ef8ea */
[----:B------:R-:W-:Y:S01]  /*7560*/  IMAD R29, R29, c[0x0][0x1c8], RZ ;  /* 0x000072001d1d7a24 */ /* 0x000fe200078e02ff */
[----:B------:R-:W-:Y:S01]  /*7570*/  LOP3.LUT R21, R234, 0x18, RZ, 0xc0, !PT ;  /* 0x00000018ea157812 */ /* 0x000fe200078ec0ff */
[----:B------:R-:W-:Y:S01]  /*7580*/  IMAD.MOV.U32 R70, RZ, RZ, R65 ;  /* 0x000000ffff467224 */ /* 0x000fe200078e0041 */
[----:B---3--:R-:W-:Y:S01]  /*7590*/  LOP3.LUT R33, R33, 0x1c, RZ, 0xc0, !PT ;  /* 0x0000001c21217812 */ /* 0x008fe200078ec0ff */
[----:B------:R-:W-:Y:S01]  /*75a0*/  IMAD R14, R9, 0x8, R29 ;  /* 0x00000008090e7824 */ /* 0x000fe200078e021d */
[----:B------:R-:W-:Y:S01]  /*75b0*/  BAR.SYNC.DEFER_BLOCKING 0x0 ;  /* 0x0000000000007b1d */ /* 0x000fe20000010000 */
[----:B----4-:R-:W-:Y:S01]  /*75c0*/  IMAD R0, R231, c[0x0][0x1c0], RZ ;  /* 0x00007000e7007a24 */ /* 0x010fe200078e02ff */
[----:B------:R-:W-:Y:S01]  /*75d0*/  SHF.L.U32 R33, R33, 0x2, RZ ;  /* 0x0000000221217819 */ /* 0x000fe200000006ff */
[----:B------:R-:W-:Y:S01]  /*75e0*/  IMAD R2, R230, c[0x0][0x1c4], RZ ;  /* 0x00007100e6027a24 */ /* 0x000fe200078e02ff */
[----:B------:R-:W-:Y:S01]  /*75f0*/  LEA R16, R9, R14, 0x3 ;  /* 0x0000000e09107211 */ /* 0x000fe200078e18ff */
[----:B------:R-:W-:Y:S01]  /*7600*/  IMAD.SHL.U32 R186, R0, 0x2, RZ ;  /* 0x0000000200ba7824 */ /* 0x000fe200078e00ff */
[----:B------:R-:W-:-:S02]  /*7610*/  LOP3.LUT R60, R33, 0x1c60, R12, 0x78, !PT ;  /* 0x00001c60213c7812 */ /* 0x000fc400078e780c */
[----:B------:R-:W-:Y:S01]  /*7620*/  SHF.L.U32 R11, R2, 0x1, RZ ;  /* 0x00000001020b7819 */ /* 0x000fe200000006ff */
[----:B------:R-:W-:Y:S01]  /*7630*/  IMAD R18, R9, 0x8, R16 ;  /* 0x0000000809127824 */ /* 0x000fe200078e0210 */
[C---:B------:R-:W-:Y:S02]  /*7640*/  SHF.L.U32 R12, R234.reuse, 0xc, RZ ;  /* 0x0000000cea0c7819 */ /* 0x040fe400000006ff */
[----:B------:R-:W-:Y:S02]  /*7650*/  IADD3 R186, P1, P2, R11, c[0x0][0x178], R186 ;  /* 0x00005e000bba7a10 */ /* 0x000fe40007a3e0ba */
[C---:B------:R-:W-:Y:S02]  /*7660*/  LEA R22, R9.reuse, R18, 0x3 ;  /* 0x0000001209167211 */ /* 0x040fe400078e18ff */
[----:B------:R-:W-:Y:S02]  /*7670*/  SHF.L.U32 R11, R234, 0x4, RZ ;  /* 0x00000004ea0b7819 */ /* 0x000fe400000006ff */
[----:B------:R-:W-:Y:S01]  /*7680*/  LOP3.LUT R12, R12, 0x6000, RZ, 0xc0, !PT ;  /* 0x000060000c0c7812 */ /* 0x000fe200078ec0ff */
[----:B------:R-:W-:Y:S01]  /*7690*/  IMAD R24, R9, 0x8, R22 ;  /* 0x0000000809187824 */ /* 0x000fe200078e0216 */
[----:B------:R-:W-:-:S02]  /*76a0*/  LOP3.LUT R58, R11, 0x70, RZ, 0xc0, !PT ;  /* 0x000000700b3a7812 */ /* 0x000fc400078ec0ff */
[----:B------:R-:W-:Y:S01]  /*76b0*/  LOP3.LUT R62, R12, 0x3f0, R11, 0xf8, !PT ;  /* 0x000003f00c3e7812 */ /* 0x000fe200078ef80b */
[----:B------:R-:W-:Y:S01]  /*76c0*/  IMAD.HI R12, R2, 0x2, RZ ;  /* 0x00000002020c7827 */ /* 0x000fe200078e02ff */
[----:B------:R-:W-:Y:S02]  /*76d0*/  LEA R26, R9, R24, 0x3 ;  /* 0x00000018091a7211 */ /* 0x000fe400078e18ff */
[C---:B------:R-:W-:Y:S01]  /*76e0*/  LEA.HI R2, R21.reuse, R58, RZ, 0x1f ;  /* 0x0000003a15027211 */ /* 0x040fe200078ff8ff */
[----:B------:R-:W-:Y:S01]  /*76f0*/  IMAD.HI R11, R0, 0x2, RZ ;  /* 0x00000002000b7827 */ /* 0x000fe200078e02ff */
[----:B------:R-:W-:Y:S02]  /*7700*/  LEA R21, R21, R60, 0xa ;  /* 0x0000003c15157211 */ /* 0x000fe400078e50ff */
[----:B------:R-:W-:Y:S01]  /*7710*/  LOP3.LUT R0, R62, R13, RZ, 0x3c, !PT ;  /* 0x0000000d3e007212 */ /* 0x000fe200078e3cff */
[----:B------:R-:W-:Y:S01]  /*7720*/  IMAD R28, R9, 0x8, R26 ;  /* 0x00000008091c7824 */ /* 0x000fe200078e021a */
[----:B------:R-:W-:-:S02]  /*7730*/  IADD3.X R11, R12, c[0x0][0x17c], R11, P1, P2 ;  /* 0x00005f000c0b7a10 */ /* 0x000fc40000fe440b */
[----:B------:R-:W-:Y:S02]  /*7740*/  LEA R204, P1, R29, R186, 0x1 ;  /* 0x000000ba1dcc7211 */ /* 0x000fe400078208ff */
[----:B------:R-:W-:Y:S02]  /*7750*/  LEA R30, R9, R28, 0x3 ;  /* 0x0000001c091e7211 */ /* 0x000fe400078e18ff */
[-C--:B------:R-:W-:Y:S02]  /*7760*/  LEA.HI.X.SX32 R205, R29, R11.reuse, 0x1, P1 ;  /* 0x0000000b1dcd7211 */ /* 0x080fe400008f0eff */
[-C--:B------:R-:W-:Y:S01]  /*7770*/  LEA R198, P1, R18, R186.reuse, 0x1 ;  /* 0x000000ba12c67211 */ /* 0x080fe200078208ff */
[----:B------:R-:W-:Y:S01]  /*7780*/  IMAD R32, R9, 0x8, R30 ;  /* 0x0000000809207824 */ /* 0x000fe200078e021e */
[----:B------:R-:W-:Y:S02]  /*7790*/  LEA R202, P2, R14, R186, 0x1 ;  /* 0x000000ba0eca7211 */ /* 0x000fe400078408ff */
[----:B------:R-:W-:-:S02]  /*77a0*/  LEA.HI.X.SX32 R199, R18, R11, 0x1, P1 ;  /* 0x0000000b12c77211 */ /* 0x000fc400008f0eff */
[C---:B------:R-:W-:Y:S02]  /*77b0*/  LEA R34, R9.reuse, R32, 0x3 ;  /* 0x0000002009227211 */ /* 0x040fe400078e18ff */
[-C--:B------:R-:W-:Y:S02]  /*77c0*/  LEA R192, P1, R26, R186.reuse, 0x1 ;  /* 0x000000ba1ac07211 */ /* 0x080fe400078208ff */
[----:B------:R-:W-:Y:S01]  /*77d0*/  LEA R200, P3, R16, R186, 0x1 ;  /* 0x000000ba10c87211 */ /* 0x000fe200078608ff */
[C---:B------:R-:W-:Y:S01]  /*77e0*/  IMAD R36, R9.reuse, 0x8, R34 ;  /* 0x0000000809247824 */ /* 0x040fe200078e0222 */
[-C--:B------:R-:W-:Y:S02]  /*77f0*/  LEA.HI.X.SX32 R203, R14, R11.reuse, 0x1, P2 ;  /* 0x0000000b0ecb7211 */ /* 0x080fe400010f0eff */
[----:B------:R-:W-:Y:S02]  /*7800*/  LEA.HI.X.SX32 R193, R26, R11, 0x1, P1 ;  /* 0x0000000b1ac17211 */ /* 0x000fe400008f0eff */
[----:B------:R-:W-:-:S02]  /*7810*/  LEA R38, R9, R36, 0x3 ;  /* 0x0000002409267211 */ /* 0x000fc400078e18ff */
[-C--:B------:R-:W-:Y:S02]  /*7820*/  LEA R196, P2, R22, R186.reuse, 0x1 ;  /* 0x000000ba16c47211 */ /* 0x080fe400078408ff */
[-C--:B------:R-:W-:Y:S01]  /*7830*/  LEA R12, P1, R32, R186.reuse, 0x1 ;  /* 0x000000ba200c7211 */ /* 0x080fe200078208ff */
[C---:B------:R-:W-:Y:S01]  /*7840*/  IMAD R40, R9.reuse, 0x8, R38 ;  /* 0x0000000809287824 */ /* 0x040fe200078e0226 */
[-C--:B------:R-:W-:Y:S02]  /*7850*/  LEA.HI.X.SX32 R201, R16, R11.reuse, 0x1, P3 ;  /* 0x0000000b10c97211 */ /* 0x080fe400018f0eff */
[----:B------:R-:W-:Y:S02]  /*7860*/  LEA R194, P3, R24, R186, 0x1 ;  /* 0x000000ba18c27211 */ /* 0x000fe400078608ff */
[----:B------:R-:W-:Y:S02]  /*7870*/  LEA R42, R9, R40, 0x3 ;  /* 0x00000028092a7211 */ /* 0x000fe400078e18ff */
[----:B------:R-:W-:-:S02]  /*7880*/  LEA.HI.X.SX32 R197, R22, R11, 0x1, P2 ;  /* 0x0000000b16c57211 */ /* 0x000fc400010f0eff */
[C---:B------:R-:W-:Y:S02]  /*7890*/  LEA R44, R9.reuse, R42, 0x3 ;  /* 0x0000002a092c7211 */ /* 0x040fe400078e18ff */
[-C--:B------:R-:W-:Y:S02]  /*78a0*/  LEA.HI.X.SX32 R13, R32, R11.reuse, 0x1, P1 ;  /* 0x0000000b200d7211 */ /* 0x080fe400008f0eff */
[-C--:B------:R-:W-:Y:S01]  /*78b0*/  LEA R190, P2, R28, R186.reuse, 0x1 ;  /* 0x000000ba1cbe7211 */ /* 0x080fe200078408ff */
[C---:B------:R-:W-:Y:S01]  /*78c0*/  IMAD R46, R9.reuse, 0x8, R44 ;  /* 0x00000008092e7824 */ /* 0x040fe200078e022c */
[----:B------:R-:W-:Y:S02]  /*78d0*/  LEA R18, P1, R38, R186, 0x1 ;  /* 0x000000ba26127211 */ /* 0x000fe400078208ff */
[----:B------:R-:W-:Y:S02]  /*78e0*/  LEA.HI.X.SX32 R195, R24, R11, 0x1, P3 ;  /* 0x0000000b18c37211 */ /* 0x000fe400018f0eff */
[----:B------:R-:W-:-:S02]  /*78f0*/  LEA R48, R9, R46, 0x3 ;  /* 0x0000002e09307211 */ /* 0x000fc400078e18ff */
[-C--:B------:R-:W-:Y:S02]  /*7900*/  LEA R188, P3, R30, R186.reuse, 0x1 ;  /* 0x000000ba1ebc7211 */ /* 0x080fe400078608ff */
[-C--:B------:R-:W-:Y:S01]  /*7910*/  LEA.HI.X.SX32 R191, R28, R11.reuse, 0x1, P2 ;  /* 0x0000000b1cbf7211 */ /* 0x080fe200010f0eff */
[C---:B------:R-:W-:Y:S01]  /*7920*/  IMAD R50, R9.reuse, 0x8, R48 ;  /* 0x0000000809327824 */ /* 0x040fe200078e0230 */
[-C--:B------:R-:W-:Y:S02]  /*7930*/  LEA.HI.X.SX32 R19, R38, R11.reuse, 0x1, P1 ;  /* 0x0000000b26137211 */ /* 0x080fe400008f0eff */
[-C--:B------:R-:W-:Y:S01]  /*7940*/  LEA R14, P2, R34, R186.reuse, 0x1 ;  /* 0x000000ba220e7211 */ /* 0x080fe200078408ff */
[C---:B------:R-:W-:Y:S01]  /*7950*/  IMAD R52, R9.reuse, 0x8, R50 ;  /* 0x0000000809347824 */ /* 0x040fe200078e0232 */
[-C--:B------:R-:W-:Y:S02]  /*7960*/  LEA R26, P1, R44, R186.reuse, 0x1 ;  /* 0x000000ba2c1a7211 */ /* 0x080fe400078208ff */
[----:B------:R-:W-:Y:S01]  /*7970*/  LEA.HI.X.SX32 R189, R30, R11, 0x1, P3 ;  /* 0x0000000b1ebd7211 */ /* 0x000fe200018f0eff */
[----:B------:R-:W-:Y:S01]  /*7980*/  IMAD R54, R9, 0x8, R52 ;  /* 0x0000000809367824 */ /* 0x000fe200078e0234 */
[----:B------:R-:W-:-:S02]  /*7990*/  LEA R16, P3, R36, R186, 0x1 ;  /* 0x000000ba24107211 */ /* 0x000fc400078608ff */
[-C--:B------:R-:W-:Y:S02]  /*79a0*/  LEA.HI.X.SX32 R15, R34, R11.reuse, 0x1, P2 ;  /* 0x0000000b220f7211 */ /* 0x080fe400010f0eff */
[C---:B------:R-:W-:Y:S02]  /*79b0*/  LEA R56, R9.reuse, R54, 0x3 ;  /* 0x0000003609387211 */ /* 0x040fe400078e18ff */
        /* <DEDUP_REMOVED lines=11> */
[----:B------:R-:W-:Y:S01]  /*7a70*/  IMAD R128, R9, 0x8, R62 ;  /* 0x0000000809807824 */ /* 0x000fe200078e023e */
[----:B------:R-:W-:Y:S02]  /*7a80*/  LEA R38, P1, R56, R186, 0x1 ;  /* 0x000000ba38267211 */ /* 0x000fe400078208ff */
[----:B------:R-:W-:-:S02]  /*7a90*/  LEA.HI.X.SX32 R25, R42, R11, 0x1, P3 ;  /* 0x0000000b2a197211 */ /* 0x000fc400018f0eff */
[C---:B------:R-:W-:Y:S02]  /*7aa0*/  LEA R130, R9.reuse, R128, 0x3 ;  /* 0x0000008009827211 */ /* 0x040fe400078e18ff */
[-C--:B------:R-:W-:Y:S02]  /*7ab0*/  LEA R30, P3, R48, R186.reuse, 0x1 ;  /* 0x000000ba301e7211 */ /* 0x080fe400078608ff */
[-C--:B------:R-:W-:Y:S01]  /*7ac0*/  LEA.HI.X.SX32 R29, R46, R11.reuse, 0x1, P2 ;  /* 0x0000000b2e1d7211 */ /* 0x080fe200010f0eff */
[C---:B------:R-:W-:Y:S01]  /*7ad0*/  IMAD R132, R9.reuse, 0x8, R130 ;  /* 0x0000000809847824 */ /* 0x040fe200078e0282 */
[----:B------:R-:W-:Y:S02]  /*7ae0*/  LEA.HI.X.SX32 R39, R56, R11, 0x1, P1 ;  /* 0x0000000b38277211 */ /* 0x000fe400008f0eff */
[----:B------:R-:W-:Y:S02]  /*7af0*/  LEA R34, P2, R52, R186, 0x1 ;  /* 0x000000ba34227211 */ /* 0x000fe400078408ff */
[----:B------:R-:W-:-:S02]  /*7b00*/  LEA R134, R9, R132, 0x3 ;  /* 0x0000008409867211 */ /* 0x000fc400078e18ff */
[-C--:B------:R-:W-:Y:S02]  /*7b10*/  LEA R44, P1, R62, R186.reuse, 0x1 ;  /* 0x000000ba3e2c7211 */ /* 0x080fe400078208ff */
[-C--:B------:R-:W-:Y:S01]  /*7b20*/  LEA.HI.X.SX32 R31, R48, R11.reuse, 0x1, P3 ;  /* 0x0000000b301f7211 */ /* 0x080fe200018f0eff */
[C---:B------:R-:W-:Y:S01]  /*7b30*/  IMAD R136, R9.reuse, 0x8, R134 ;  /* 0x0000000809887824 */ /* 0x040fe200078e0286 */
[----:B------:R-:W-:Y:S02]  /*7b40*/  LEA R36, P3, R54, R186, 0x1 ;  /* 0x000000ba36247211 */ /* 0x000fe400078608ff */
[-C--:B------:R-:W-:Y:S02]  /*7b50*/  LEA.HI.X.SX32 R35, R52, R11.reuse, 0x1, P2 ;  /* 0x0000000b34237211 */ /* 0x080fe400010f0eff */
[----:B------:R-:W-:Y:S02]  /*7b60*/  LEA R138, R9, R136, 0x3 ;  /* 0x00000088098a7211 */ /* 0x000fe400078e18ff */
[----:B------:R-:W-:-:S02]  /*7b70*/  LEA.HI.X.SX32 R45, R62, R11, 0x1, P1 ;  /* 0x0000000b3e2d7211 */ /* 0x000fc400008f0eff */
[-C--:B------:R-:W-:Y:S01]  /*7b80*/  LEA R40, P2, R58, R186.reuse, 0x1 ;  /* 0x000000ba3a287211 */ /* 0x080fe200078408ff */
[C---:B------:R-:W-:Y:S01]  /*7b90*/  IMAD R140, R9.reuse, 0x8, R138 ;  /* 0x00000008098c7824 */ /* 0x040fe200078e028a */
[----:B------:R-:W-:Y:S02]  /*7ba0*/  LEA R50, P1, R132, R186, 0x1 ;  /* 0x000000ba84327211 */ /* 0x000fe400078208ff */
[-C--:B------:R-:W-:Y:S02]  /*7bb0*/  LEA.HI.X.SX32 R37, R54, R11.reuse, 0x1, P3 ;  /* 0x0000000b36257211 */ /* 0x080fe400018f0eff */
[C---:B------:R-:W-:Y:S02]  /*7bc0*/  LEA R142, R9.reuse, R140, 0x3 ;  /* 0x0000008c098e7211 */ /* 0x040fe400078e18ff */
[----:B------:R-:W-:Y:S02]  /*7bd0*/  LEA R42, P3, R60, R186, 0x1 ;  /* 0x000000ba3c2a7211 */ /* 0x000fe400078608ff */
[-C--:B------:R-:W-:Y:S01]  /*7be0*/  LEA.HI.X.SX32 R41, R58, R11.reuse, 0x1, P2 ;  /* 0x0000000b3a297211 */ /* 0x080fe200010f0eff */
[----:B------:R-:W-:Y:S01]  /*7bf0*/  IMAD R144, R9, 0x8, R142 ;  /* 0x0000000809907824 */ /* 0x000fe200078e028e */
[----:B------:R-:W-:-:S02]  /*7c00*/  LEA.HI.X.SX32 R51, R132, R11, 0x1, P1 ;  /* 0x0000000b84337211 */ /* 0x000fc400008f0eff */
[----:B------:R-:W-:Y:S02]  /*7c10*/  LEA R46, P2, R128, R186, 0x1 ;  /* 0x000000ba802e7211 */ /* 0x000fe400078408ff */
[C---:B------:R-:W-:Y:S02]  /*7c20*/  LEA R146, R9.reuse, R144, 0x3 ;  /* 0x0000009009927211 */ /* 0x040fe400078e18ff */
[-C--:B------:R-:W-:Y:S02]  /*7c30*/  LEA R56, P1, R138, R186.reuse, 0x1 ;  /* 0x000000ba8a387211 */ /* 0x080fe400078208ff */
[-C--:B------:R-:W-:Y:S01]  /*7c40*/  LEA.HI.X.SX32 R43, R60, R11.reuse, 0x1, P3 ;  /* 0x0000000b3c2b7211 */ /* 0x080fe200018f0eff */
[----:B------:R-:W-:Y:S01]  /*7c50*/  IMAD R148, R9, 0x8, R146 ;  /* 0x0000000809947824 */ /* 0x000fe200078e0292 */
[----:B------:R-:W-:Y:S02]  /*7c60*/  LEA R48, P3, R130, R186, 0x1 ;  /* 0x000000ba82307211 */ /* 0x000fe400078608ff */
        /* <DEDUP_REMOVED lines=11> */
[----:B------:R-:W-:Y:S02]  /*7d20*/  LEA.HI.X.SX32 R63, R144, R11, 0x1, P1 ;  /* 0x0000000b903f7211 */ /* 0x000fe400008f0eff */
[----:B------:R-:W-:Y:S02]  /*7d30*/  LEA R58, P2, R140, R186, 0x1 ;  /* 0x000000ba8c3a7211 */ /* 0x000fe400078408ff */
[----:B------:R-:W-:Y:S02]  /*7d40*/  LEA R158, R9, R156, 0x3 ;  /* 0x0000009c099e7211 */ /* 0x000fe400078e18ff */
[----:B------:R-:W-:-:S02]  /*7d50*/  LEA R132, P1, R150, R186, 0x1 ;  /* 0x000000ba96847211 */ /* 0x000fc400078208ff */
[-C--:B------:R-:W-:Y:S01]  /*7d60*/  LEA.HI.X.SX32 R55, R136, R11.reuse, 0x1, P3 ;  /* 0x0000000b88377211 */ /* 0x080fe200018f0eff */
[C---:B------:R-:W-:Y:S01]  /*7d70*/  IMAD R160, R9.reuse, 0x8, R158 ;  /* 0x0000000809a07824 */ /* 0x040fe200078e029e */
[----:B------:R-:W-:Y:S02]  /*7d80*/  LEA R60, P3, R142, R186, 0x1 ;  /* 0x000000ba8e3c7211 */ /* 0x000fe400078608ff */
[-C--:B------:R-:W-:Y:S02]  /*7d90*/  LEA.HI.X.SX32 R59, R140, R11.reuse, 0x1, P2 ;  /* 0x0000000b8c3b7211 */ /* 0x080fe400010f0eff */
[C---:B------:R-:W-:Y:S02]  /*7da0*/  LEA R162, R9.reuse, R160, 0x3 ;  /* 0x000000a009a27211 */ /* 0x040fe400078e18ff */
[----:B------:R-:W-:Y:S02]  /*7db0*/  LEA.HI.X.SX32 R133, R150, R11, 0x1, P1 ;  /* 0x0000000b96857211 */ /* 0x000fe400008f0eff */
[-C--:B------:R-:W-:Y:S01]  /*7dc0*/  LEA R128, P2, R146, R186.reuse, 0x1 ;  /* 0x000000ba92807211 */ /* 0x080fe200078408ff */
[----:B------:R-:W-:Y:S01]  /*7dd0*/  IMAD R164, R9, 0x8, R162 ;  /* 0x0000000809a47824 */ /* 0x000fe200078e02a2 */
[----:B------:R-:W-:-:S02]  /*7de0*/  LEA R138, P1, R156, R186, 0x1 ;  /* 0x000000ba9c8a7211 */ /* 0x000fc400078208ff */
[-C--:B------:R-:W-:Y:S02]  /*7df0*/  LEA.HI.X.SX32 R61, R142, R11.reuse, 0x1, P3 ;  /* 0x0000000b8e3d7211 */ /* 0x080fe400018f0eff */
[C---:B------:R-:W-:Y:S02]  /*7e00*/  LEA R166, R9.reuse, R164, 0x3 ;  /* 0x000000a409a67211 */ /* 0x040fe400078e18ff */
[-C--:B------:R-:W-:Y:S02]  /*7e10*/  LEA R130, P3, R148, R186.reuse, 0x1 ;  /* 0x000000ba94827211 */ /* 0x080fe400078608ff */
[-C--:B------:R-:W-:Y:S01]  /*7e20*/  LEA.HI.X.SX32 R129, R146, R11.reuse, 0x1, P2 ;  /* 0x0000000b92817211 */ /* 0x080fe200010f0eff */
[----:B------:R-:W-:Y:S01]  /*7e30*/  IMAD R168, R9, 0x8, R166 ;  /* 0x0000000809a87824 */ /* 0x000fe200078e02a6 */
[----:B------:R-:W-:Y:S02]  /*7e40*/  LEA.HI.X.SX32 R139, R156, R11, 0x1, P1 ;  /* 0x0000000b9c8b7211 */ /* 0x000fe400008f0eff */
[----:B------:R-:W-:-:S02]  /*7e50*/  LEA R134, P2, R152, R186, 0x1 ;  /* 0x000000ba98867211 */ /* 0x000fc400078408ff */
[C---:B------:R-:W-:Y:S02]  /*7e60*/  LEA R170, R9.reuse, R168, 0x3 ;  /* 0x000000a809aa7211 */ /* 0x040fe400078e18ff */
[-C--:B------:R-:W-:Y:S02]  /*7e70*/  LEA R144, P1, R162, R186.reuse, 0x1 ;  /* 0x000000baa2907211 */ /* 0x080fe400078208ff */
[-C--:B------:R-:W-:Y:S01]  /*7e80*/  LEA.HI.X.SX32 R131, R148, R11.reuse, 0x1, P3 ;  /* 0x0000000b94837211 */ /* 0x080fe200018f0eff */
[C---:B------:R-:W-:Y:S01]  /*7e90*/  IMAD R172, R9.reuse, 0x8, R170 ;  /* 0x0000000809ac7824 */ /* 0x040fe200078e02aa */
[----:B------:R-:W-:Y:S02]  /*7ea0*/  LEA R136, P3, R154, R186, 0x1 ;  /* 0x000000ba9a887211 */ /* 0x000fe400078608ff */
[----:B------:R-:W-:Y:S02]  /*7eb0*/  LEA.HI.X.SX32 R135, R152, R11, 0x1, P2 ;  /* 0x0000000b98877211 */ /* 0x000fe400010f0eff */
[----:B------:R-:W-:-:S02]  /*7ec0*/  LEA R174, R9, R172, 0x3 ;  /* 0x000000ac09ae7211 */ /* 0x000fc400078e18ff */
[-C--:B------:R-:W-:Y:S02]  /*7ed0*/  LEA.HI.X.SX32 R145, R162, R11.reuse, 0x1, P1 ;  /* 0x0000000ba2917211 */ /* 0x080fe400008f0eff */
[-C--:B------:R-:W-:Y:S01]  /*7ee0*/  LEA R140, P2, R158, R186.reuse, 0x1 ;  /* 0x000000ba9e8c7211 */ /* 0x080fe200078408ff */
[C---:B------:R-:W-:Y:S01]  /*7ef0*/  IMAD R176, R9.reuse, 0x8, R174 ;  /* 0x0000000809b07824 */ /* 0x040fe200078e02ae */
[----:B------:R-:W-:Y:S02]  /*7f00*/  LEA R150, P1, R168, R186, 0x1 ;  /* 0x000000baa8967211 */ /* 0x000fe400078208ff */
[----:B------:R-:W-:Y:S02]  /*7f10*/  LEA.HI.X.SX32 R137, R154, R11, 0x1, P3 ;  /* 0x0000000b9a897211 */ /* 0x000fe400018f0eff */
[----:B------:R-:W-:Y:S02]  /*7f20*/  LEA R178, R9, R176, 0x3 ;  /* 0x000000b009b27211 */ /* 0x000fe400078e18ff */
[----:B------:R-:W-:-:S02]  /*7f30*/  LEA R142, P3, R160, R186, 0x1 ;  /* 0x000000baa08e7211 */ /* 0x000fc400078608ff */
[-C--:B------:R-:W-:Y:S01]  /*7f40*/  LEA.HI.X.SX32 R141, R158, R11.reuse, 0x1, P2 ;  /* 0x0000000b9e8d7211 */ /* 0x080fe200010f0eff */
[C---:B------:R-:W-:Y:S01]  /*7f50*/  IMAD R180, R9.reuse, 0x8, R178 ;  /* 0x0000000809b47824 */ /* 0x040fe200078e02b2 */
[-C--:B------:R-:W-:Y:S02]  /*7f60*/  LEA.HI.X.SX32 R151, R168, R11.reuse, 0x1, P1 ;  /* 0x0000000ba8977211 */ /* 0x080fe400008f0eff */
[----:B------:R-:W-:Y:S02]  /*7f70*/  LEA R146, P2, R164, R186, 0x1 ;  /* 0x000000baa4927211 */ /* 0x000fe400078408ff */
[C---:B------:R-:W-:Y:S02]  /*7f80*/  LEA R182, R9.reuse, R180, 0x3 ;  /* 0x000000b409b67211 */ /* 0x040fe400078e18ff */
        /* <DEDUP_REMOVED lines=18> */
[-C--:B------:R-:W-:Y:S02]  /*80b0*/  LEA.HI.X.SX32 R155, R172, R11.reuse, 0x1, P3 ;  /* 0x0000000bac9b7211 */ /* 0x080fe400018f0eff */
[-C--:B------:R-:W-:Y:S01]  /*80c0*/  LEA R160, P3, R178, R186.reuse, 0x1 ;  /* 0x000000bab2a07211 */ /* 0x080fe200078608ff */
[C---:B------:R-:W-:Y:S01]  /*80d0*/  IMAD R180, R9.reuse, 0x8, R214 ;  /* 0x0000000809b47824 */ /* 0x040fe200078e02d6 */
[----:B------:R-:W-:Y:S02]  /*80e0*/  LEA.HI.X.SX32 R159, R176, R11, 0x1, P2 ;  /* 0x0000000bb09f7211 */ /* 0x000fe400010f0eff */
[-C--:B------:R-:W-:Y:S02]  /*80f0*/  LEA R164, P2, R182, R186.reuse, 0x1 ;  /* 0x000000bab6a47211 */ /* 0x080fe400078408ff */
[----:B------:R-:W-:Y:S02]  /*8100*/  LEA R168, P1, R206, R186, 0x1 ;  /* 0x000000bacea87211 */ /* 0x000fe400078208ff */
[----:B------:R-:W-:-:S02]  /*8110*/  LEA R216, R9, R180, 0x3 ;  /* 0x000000b409d87211 */ /* 0x000fc400078e18ff */
[-C--:B------:R-:W-:Y:S02]  /*8120*/  LEA.HI.X.SX32 R161, R178, R11.reuse, 0x1, P3 ;  /* 0x0000000bb2a17211 */ /* 0x080fe400018f0eff */
[-C--:B------:R-:W-:Y:S02]  /*8130*/  LEA R166, P3, R184, R186.reuse, 0x1 ;  /* 0x000000bab8a67211 */ /* 0x080fe400078608ff */
[-C--:B------:R-:W-:Y:S02]  /*8140*/  LEA.HI.X.SX32 R165, R182, R11.reuse, 0x1, P2 ;  /* 0x0000000bb6a57211 */ /* 0x080fe400010f0eff */
[-C--:B------:R-:W-:Y:S01]  /*8150*/  LEA.HI.X.SX32 R169, R206, R11.reuse, 0x1, P1 ;  /* 0x0000000bcea97211 */ /* 0x080fe200008f0eff */
[----:B------:R-:W-:Y:S01]  /*8160*/  IMAD R206, R9, 0x8, R216 ;  /* 0x0000000809ce7824 */ /* 0x000fe200078e02d8 */
[----:B------:R-:W-:Y:S02]  /*8170*/  LEA R170, P2, R208, R186, 0x1 ;  /* 0x000000bad0aa7211 */ /* 0x000fe400078408ff */
[----:B------:R-:W-:-:S02]  /*8180*/  LEA.HI.X.SX32 R167, R184, R11, 0x1, P3 ;  /* 0x0000000bb8a77211 */ /* 0x000fc400018f0eff */
[-C--:B------:R-:W-:Y:S02]  /*8190*/  LEA R172, P3, R210, R186.reuse, 0x1 ;  /* 0x000000bad2ac7211 */ /* 0x080fe400078608ff */
[-C--:B------:R-:W-:Y:S02]  /*81a0*/  LEA.HI.X.SX32 R171, R208, R11.reuse, 0x1, P2 ;  /* 0x0000000bd0ab7211 */ /* 0x080fe400010f0eff */
[----:B------:R-:W-:Y:S02]  /*81b0*/  LEA R176, P2, R214, R186, 0x1 ;  /* 0x000000bad6b07211 */ /* 0x000fe400078408ff */
[C---:B------:R-:W-:Y:S02]  /*81c0*/  LEA R208, R9.reuse, R206, 0x3 ;  /* 0x000000ce09d07211 */ /* 0x040fe400078e18ff */
[----:B------:R-:W-:Y:S02]  /*81d0*/  LEA.HI.X.SX32 R173, R210, R11, 0x1, P3 ;  /* 0x0000000bd2ad7211 */ /* 0x000fe400018f0eff */
[-C--:B------:R-:W-:Y:S01]  /*81e0*/  LEA R178, P3, R180, R186.reuse, 0x1 ;  /* 0x000000bab4b27211 */ /* 0x080fe200078608ff */
[----:B------:R-:W-:Y:S01]  /*81f0*/  IMAD R9, R9, 0x8, R208 ;  /* 0x0000000809097824 */ /* 0x000fe200078e02d0 */
[----:B------:R-:W-:-:S02]  /*8200*/  LEA R174, P1, R212, R186, 0x1 ;  /* 0x000000bad4ae7211 */ /* 0x000fc400078208ff */
[-C--:B------:R-:W-:Y:S02]  /*8210*/  LEA.HI.X.SX32 R177, R214, R11.reuse, 0x1, P2 ;  /* 0x0000000bd6b17211 */ /* 0x080fe400010f0eff */
[-C--:B------:R-:W-:Y:S02]  /*8220*/  LEA R182, P2, R206, R186.reuse, 0x1 ;  /* 0x000000baceb67211 */ /* 0x080fe400078408ff */
[-C--:B------:R-:W-:Y:S02]  /*8230*/  LEA.HI.X.SX32 R179, R180, R11.reuse, 0x1, P3 ;  /* 0x0000000bb4b37211 */ /* 0x080fe400018f0eff */
[----:B------:R-:W-:Y:S02]  /*8240*/  LEA.HI.X.SX32 R175, R212, R11, 0x1, P1 ;  /* 0x0000000bd4af7211 */ /* 0x000fe400008f0eff */
[-C--:B------:R-:W-:Y:S02]  /*8250*/  LEA R184, P3, R208, R186.reuse, 0x1 ;  /* 0x000000bad0b87211 */ /* 0x080fe400078608ff */
[----:B------:R-:W-:-:S02]  /*8260*/  LEA R180, P1, R216, R186, 0x1 ;  /* 0x000000bad8b47211 */ /* 0x000fc400078208ff */
[-C--:B------:R-:W-:Y:S02]  /*8270*/  LEA.HI.X.SX32 R183, R206, R11.reuse, 0x1, P2 ;  /* 0x0000000bceb77211 */ /* 0x080fe400010f0eff */
[----:B------:R-:W-:Y:S02]  /*8280*/  LEA R186, P4, R9, R186, 0x1 ;  /* 0x000000ba09ba7211 */ /* 0x000fe400078808ff */
[----:B------:R-:W-:Y:S01]  /*8290*/  MOV R206, R92 ;  /* 0x0000005c00ce7202 */ /* 0x000fe20000000f00 */
[C---:B------:R-:W-:Y:S01]  /*82a0*/  FMUL R92, R215.reuse, 8388608 ;  /* 0x4b000000d75c7820 */ /* 0x040fe20000400000 */
[-C--:B------:R-:W-:Y:S02]  /*82b0*/  LEA.HI.X.SX32 R185, R208, R11.reuse, 0x1, P3 ;  /* 0x0000000bd0b97211 */ /* 0x080fe400018f0eff */
[----:B------:R-:W-:Y:S01]  /*82c0*/  LEA.HI.X.SX32 R181, R216, R11, 0x1, P1 ;  /* 0x0000000bd8b57211 */ /* 0x000fe200008f0eff */
[----:B------:R-:W-:Y:S01]  /*82d0*/  IMAD.MOV.U32 R216, RZ, RZ, R95 ;  /* 0x000000ffffd87224 */ /* 0x000fe200078e005f */
[----:B------:R-:W-:-:S02]  /*82e0*/  FSETP.GEU.AND P3, PT, R215, 1.175494350822287508e-38, PT ;  /* 0x00800000d700780b */ /* 0x000fc40003f6e000 */
[----:B------:R-:W-:Y:S02]  /*82f0*/  FSETP.GT.AND P1, PT, |R90|, 8.50705917302346158658e+37, PT ;  /* 0x7e8000005a00780b */ /* 0x000fe40003f24200 */
[----:B------:R-:W-:Y:S01]  /*8300*/  LEA.HI.X.SX32 R187, R9, R11, 0x1, P4 ;  /* 0x0000000b09bb7211 */ /* 0x000fe200020f0eff */
[----:B------:R-:W-:Y:S01]  /*8310*/  IMAD.MOV.U32 R11, RZ, RZ, R97 ;  /* 0x000000ffff0b7224 */ /* 0x000fe200078e0061 */
[----:B------:R-:W-:Y:S02]  /*8320*/  MOV R9, R96 ;  /* 0x0000006000097202 */ /* 0x000fe40000000f00 */
[----:B------:R-:W-:Y:S02]  /*8330*/  FSEL R92, R92, R215, !P3 ;  /* 0x000000d75c5c7208 */ /* 0x000fe40005800000 */
[----:B------:R-:W-:Y:S02]  /*8340*/  FSEL R96, RZ, -23, P3 ;  /* 0xc1b80000ff607808 */ /* 0x000fe40001800000 */
[----:B------:R-:W-:-:S02]  /*8350*/  FSETP.GEU.AND P3, PT, |R90|, 1.175494350822287508e-38, PT ;  /* 0x008000005a00780b */ /* 0x000fc40003f6e200 */
[----:B------:R-:W-:Y:S01]  /*8360*/  MOV R214, R84 ;  /* 0x0000005400d67202 */ /* 0x000fe20000000f00 */
[C---:B------:R-:W-:Y:S01]  /*8370*/  FMUL R84, R209.reuse, 8388608 ;  /* 0x4b000000d1547820 */ /* 0x040fe20000400000 */
[----:B------:R-:W-:Y:S01]  /*8380*/  FSETP.GEU.AND P2, PT, R209, 1.175494350822287508e-38, PT ;  /* 0x00800000d100780b */ /* 0x000fe20003f4e000 */
[----:B------:R-:W-:Y:S01]  /*8390*/  @P1 FMUL R67, R67, 0.25 ;  /* 0x3e80000043431820 */ /* 0x000fe20000400000 */
[----:B------:R-:W-:Y:S01]  /*83a0*/  FSETP.GEU.AND P4, PT, R10, 1.175494350822287508e-38, PT ;  /* 0x008000000a00780b */ /* 0x000fe20003f8e000 */
[----:B------:R-:W-:Y:S01]  /*83b0*/  @P1 FMUL R66, R66, 0.25 ;  /* 0x3e80000042421820 */ /* 0x000fe20000400000 */
[----:B------:R-:W-:Y:S01]  /*83c0*/  FSEL R3, R84, R209, !P2 ;  /* 0x000000d154037208 */ /* 0x000fe20005000000 */
[----:B------:R-:W-:Y:S01]  /*83d0*/  @P1 FMUL R71, R71, 0.25 ;  /* 0x3e80000047471820 */ /* 0x000fe20000400000 */
[----:B------:R-:W-:Y:S01]  /*83e0*/  FSEL R97, RZ, -23, P2 ;  /* 0xc1b80000ff617808 */ /* 0x000fe20001000000 */
[----:B------:R-:W-:Y:S01]  /*83f0*/  @P1 FMUL R69, R69, 0.25 ;  /* 0x3e80000045451820 */ /* 0x000fe20000400000 */
[----:B------:R-:W-:Y:S01]  /*8400*/  FSETP.GT.AND P2, PT, |R10|, 8.50705917302346158658e+37, PT ;  /* 0x7e8000000a00780b */ /* 0x000fe20003f44200 */
[----:B------:R-:W-:Y:S01]  /*8410*/  @P1 FMUL R73, R73, 0.25 ;  /* 0x3e80000049491820 */ /* 0x000fe20000400000 */
[----:B------:R-:W-:Y:S01]  /*8420*/  MOV R208, R89 ;  /* 0x0000005900d07202 */ /* 0x000fe20000000f00 */
[----:B------:R-:W-:Y:S01]  /*8430*/  @P1 FMUL R74, R74, 0.25 ;  /* 0x3e8000004a4a1820 */ /* 0x000fe20000400000 */
[----:B------:R-:W-:Y:S01]  /*8440*/  IADD3 R84, R93, -0x3f3504f3, RZ ;  /* 0xc0cafb0d5d547810 */ /* 0x000fe20007ffe0ff */
[----:B------:R-:W-:Y:S01]  /*8450*/  @P1 FMUL R79, R79, 0.25 ;  /* 0x3e8000004f4f1820 */ /* 0x000fe20000400000 */
[----:B------:R-:W-:Y:S01]  /*8460*/  FSEL R20, R87, R10, !P4 ;  /* 0x0000000a57147208 */ /* 0x000fe20006000000 */
[----:B------:R-:W-:Y:S01]  /*8470*/  @P1 FMUL R223, R223, 0.25 ;  /* 0x3e800000dfdf1820 */ /* 0x000fe20000400000 */
[----:B------:R-:W-:Y:S01]  /*8480*/  LOP3.LUT R84, R84, 0xff800000, RZ, 0xc0, !PT ;  /* 0xff80000054547812 */ /* 0x000fe200078ec0ff */
[----:B------:R-:W-:Y:S01]  /*8490*/  @P1 FMUL R83, R83, 0.25 ;  /* 0x3e80000053531820 */ /* 0x000fe20000400000 */
[----:B------:R-:W-:Y:S01]  /*84a0*/  IADD3 R85, R92, -0x3f3504f3, RZ ;  /* 0xc0cafb0d5c557810 */ /* 0x000fe20007ffe0ff */
[----:B------:R-:W-:Y:S01]  /*84b0*/  @P1 FMUL R82, R82, 0.25 ;  /* 0x3e80000052521820 */ /* 0x000fe20000400000 */
[----:B------:R0:W1:Y:S01]  /*84c0*/  I2F R72, R84 ;  /* 0x0000005400487306 */ /* 0x0000620000201400 */
[----:B------:R-:W-:Y:S01]  /*84d0*/  @P1 FMUL R211, R211, 0.25 ;  /* 0x3e800000d3d31820 */ /* 0x000fe20000400000 */
[----:B------:R-:W-:Y:S01]  /*84e0*/  FSEL R95, RZ, -23, P5 ;  /* 0xc1b80000ff5f7808 */ /* 0x000fe20002800000 */
[----:B------:R-:W-:Y:S01]  /*84f0*/  @P1 FMUL R90, R90, 0.25 ;  /* 0x3e8000005a5a1820 */ /* 0x000fe20000400000 */
[----:B------:R-:W-:Y:S01]  /*8500*/  LOP3.LUT R85, R85, 0xff800000, RZ, 0xc0, !PT ;  /* 0xff80000055557812 */ /* 0x000fe200078ec0ff */
[----:B------:R-:W-:Y:S01]  /*8510*/  @P1 FMUL R219, R219, 0.25 ;  /* 0x3e800000dbdb1820 */ /* 0x000fe20000400000 */
[----:B------:R-:W-:Y:S01]  /*8520*/  IADD3 R8, R3, -0x3f3504f3, RZ ;  /* 0xc0cafb0d03087810 */ /* 0x000fe20007ffe0ff */
[----:B------:R-:W-:Y:S01]  /*8530*/  @P1 FMUL R213, R213, 0.25 ;  /* 0x3e800000d5d51820 */ /* 0x000fe20000400000 */
[----:B------:R-:W-:Y:S01]  /*8540*/  IADD3 R87, R20, -0x3f3504f3, RZ ;  /* 0xc0cafb0d14577810 */ /* 0x000fe20007ffe0ff */
[----:B------:R-:W-:Y:S01]  /*8550*/  @P1 FMUL R218, R218, 0.25 ;  /* 0x3e800000dada1820 */ /* 0x000fe20000400000 */
[----:B------:R2:W-:Y:S01]  /*8560*/  I2F R89, R85 ;  /* 0x0000005500597306 */ /* 0x0005e20000201400 */
[----:B------:R-:W-:Y:S01]  /*8570*/  @P1 FMUL R216, R216, 0.25 ;  /* 0x3e800000d8d81820 */ /* 0x000fe20000400000 */
[----:B------:R-:W-:Y:S01]  /*8580*/  LOP3.LUT R8, R8, 0xff800000, RZ, 0xc0, !PT ;  /* 0xff80000008087812 */ /* 0x000fe200078ec0ff */
[----:B------:R-:W-:Y:S01]  /*8590*/  @P1 FMUL R217, R217, 0.25 ;  /* 0x3e800000d9d91820 */ /* 0x000fe20000400000 */
[----:B------:R-:W-:Y:S01]  /*85a0*/  FSETP.GT.AND P1, PT, |R215|, 8.50705917302346158658e+37, PT ;  /* 0x7e800000d700780b */ /* 0x000fe20003f24200 */
[----:B------:R-:W-:Y:S01]  /*85b0*/  @!P3 FMUL R90, R90, 16777216 ;  /* 0x4b8000005a5ab820 */ /* 0x000fe20000400000 */
[----:B------:R-:W-:Y:S01]  /*85c0*/  LOP3.LUT R87, R87, 0xff800000, RZ, 0xc0, !PT ;  /* 0xff80000057577812 */ /* 0x000fe200078ec0ff */
[----:B------:R-:W-:Y:S01]  /*85d0*/  @!P3 FMUL R67, R67, 16777216 ;  /* 0x4b8000004343b820 */ /* 0x000fe20000400000 */
[----:B------:R3:W-:Y:S01]  /*85e0*/  I2F R86, R8 ;  /* 0x0000000800567306 */ /* 0x0007e20000201400 */
[----:B------:R-:W-:Y:S01]  /*85f0*/  @!P3 FMUL R66, R66, 16777216 ;  /* 0x4b8000004242b820 */ /* 0x000fe20000400000 */
[----:B------:R-:W-:Y:S01]  /*8600*/  FSEL R94, RZ, -23, P4 ;  /* 0xc1b80000ff5e7808 */ /* 0x000fe20002000000 */
[----:B------:R-:W-:Y:S01]  /*8610*/  @!P3 FMUL R71, R71, 16777216 ;  /* 0x4b8000004747b820 */ /* 0x000fe20000400000 */
[----:B0-----:R-:W-:Y:S01]  /*8620*/  IADD3 R84, R93, -R84, RZ ;  /* 0x800000545d547210 */ /* 0x001fe20007ffe0ff */
[----:B------:R-:W-:Y:S01]  /*8630*/  @!P3 FMUL R69, R69, 16777216 ;  /* 0x4b8000004545b820 */ /* 0x000fe20000400000 */
[----:B--2---:R-:W-:Y:S01]  /*8640*/  IADD3 R85, R92, -R85, RZ ;  /* 0x800000555c557210 */ /* 0x004fe20007ffe0ff */
[----:B------:R-:W-:Y:S01]  /*8650*/  @!P3 FMUL R73, R73, 16777216 ;  /* 0x4b8000004949b820 */ /* 0x000fe20000400000 */
[----:B------:R-:W0:Y:S01]  /*8660*/  MUFU.RCP R64, R90 ;  /* 0x0000005a00407308 */ /* 0x000e220000001000 */
[----:B------:R-:W-:Y:S01]  /*8670*/  @!P3 FMUL R74, R74, 16777216 ;  /* 0x4b8000004a4ab820 */ /* 0x000fe20000400000 */
[----:B---3--:R-:W-:Y:S01]  /*8680*/  IADD3 R8, R3, -R8, RZ ;  /* 0x8000000803087210 */ /* 0x008fe20007ffe0ff */
[----:B------:R-:W-:Y:S01]  /*8690*/  @!P3 FMUL R79, R79, 16777216 ;  /* 0x4b8000004f4fb820 */ /* 0x000fe20000400000 */
[----:B------:R-:W-:Y:S01]  /*86a0*/  ISETP.GE.U32.AND P4, PT, R3, 0x7f800000, PT ;  /* 0x7f8000000300780c */ /* 0x000fe20003f86070 */
[----:B------:R-:W-:Y:S01]  /*86b0*/  @!P3 FMUL R223, R223, 16777216 ;  /* 0x4b800000dfdfb820 */ /* 0x000fe20000400000 */
[----:B------:R-:W-:Y:S01]  /*86c0*/  ISETP.GE.U32.AND P5, PT, R92, 0x7f800000, PT ;  /* 0x7f8000005c00780c */ /* 0x000fe20003fa6070 */
[----:B------:R-:W-:Y:S01]  /*86d0*/  @!P3 FMUL R83, R83, 16777216 ;  /* 0x4b8000005353b820 */ /* 0x000fe20000400000 */
[----:B------:R-:W-:Y:S01]  /*86e0*/  I2F R91, R87 ;  /* 0x00000057005b7306 */ /* 0x000fe20000201400 */
[----:B------:R-:W-:Y:S01]  /*86f0*/  @!P3 FMUL R82, R82, 16777216 ;  /* 0x4b8000005252b820 */ /* 0x000fe20000400000 */
[----:B------:R-:W-:Y:S01]  /*8700*/  LOP3.LUT R234, R234, 0x1c, RZ, 0xc0, !PT ;  /* 0x0000001ceaea7812 */ /* 0x000fe200078ec0ff */
[----:B------:R-:W-:Y:S01]  /*8710*/  @!P3 FMUL R211, R211, 16777216 ;  /* 0x4b800000d3d3b820 */ /* 0x000fe20000400000 */
[----:B------:R-:W-:Y:S01]  /*8720*/  ISETP.GE.U32.AND P0, PT, R252, 0x20, PT ;  /* 0x00000020fc00780c */ /* 0x000fe20003f06070 */
[----:B------:R-:W-:-:S02]  /*8730*/  @!P3 FMUL R219, R219, 16777216 ;  /* 0x4b800000dbdbb820 */ /* 0x000fc40000400000 */
[----:B------:R-:W-:Y:S02]  /*8740*/  @!P3 FMUL R213, R213, 16777216 ;  /* 0x4b800000d5d5b820 */ /* 0x000fe40000400000 */
[----:B------:R-:W-:Y:S02]  /*8750*/  @!P3 FMUL R218, R218, 16777216 ;  /* 0x4b800000dadab820 */ /* 0x000fe40000400000 */
[----:B------:R-:W-:Y:S02]  /*8760*/  @!P3 FMUL R216, R216, 16777216 ;  /* 0x4b800000d8d8b820 */ /* 0x000fe40000400000 */
[----:B------:R-:W-:Y:S01]  /*8770*/  @!P3 FMUL R217, R217, 16777216 ;  /* 0x4b800000d9d9b820 */ /* 0x000fe20000400000 */
[C---:B------:R-:W-:Y:S01]  /*8780*/  FSETP.GEU.AND P3, PT, |R10|.reuse, 1.175494350822287508e-38, PT ;  /* 0x008000000a00780b */ /* 0x040fe20003f6e200 */
[----:B------:R-:W-:Y:S02]  /*8790*/  @P2 FMUL R10, R10, 0.25 ;  /* 0x3e8000000a0a2820 */ /* 0x000fe40000400000 */
[----:B------:R-:W-:-:S02]  /*87a0*/  @P2 FMUL R70, R70, 0.25 ;  /* 0x3e80000046462820 */ /* 0x000fc40000400000 */
[----:B------:R-:W-:Y:S02]  /*87b0*/  @P2 FMUL R78, R78, 0.25 ;  /* 0x3e8000004e4e2820 */ /* 0x000fe40000400000 */
[----:B------:R-:W-:Y:S02]  /*87c0*/  @P2 FMUL R220, R220, 0.25 ;  /* 0x3e800000dcdc2820 */ /* 0x000fe40000400000 */
[----:B------:R-:W-:Y:S02]  /*87d0*/  @P2 FMUL R68, R68, 0.25 ;  /* 0x3e80000044442820 */ /* 0x000fe40000400000 */
[----:B------:R-:W-:Y:S02]  /*87e0*/  @P2 FMUL R221, R221, 0.25 ;  /* 0x3e800000dddd2820 */ /* 0x000fe40000400000 */
        /* <DEDUP_REMOVED lines=10> */
[----:B------:R-:W-:Y:S01]  /*8890*/  @P2 FMUL R206, R206, 0.25 ;  /* 0x3e800000cece2820 */ /* 0x000fe20000400000 */
[----:B------:R-:W-:Y:S01]  /*88a0*/  FSETP.GT.AND P2, PT, |R209|, 8.50705917302346158658e+37, PT ;  /* 0x7e800000d100780b */ /* 0x000fe20003f44200 */
[----:B------:R-:W-:Y:S02]  /*88b0*/  @!P3 FMUL R10, R10, 16777216 ;  /* 0x4b8000000a0ab820 */ /* 0x000fe40000400000 */
[----:B------:R-:W-:Y:S02]  /*88c0*/  @!P3 FMUL R70, R70, 16777216 ;  /* 0x4b8000004646b820 */ /* 0x000fe40000400000 */
[----:B------:R-:W-:Y:S01]  /*88d0*/  @!P3 FMUL R78, R78, 16777216 ;  /* 0x4b8000004e4eb820 */ /* 0x000fe20000400000 */
[----:B------:R-:W2:Y:S01]  /*88e0*/  MUFU.RCP R229, R10 ;  /* 0x0000000a00e57308 */ /* 0x000ea20000001000 */
[----:B------:R-:W-:-:S02]  /*88f0*/  @!P3 FMUL R220, R220, 16777216 ;  /* 0x4b800000dcdcb820 */ /* 0x000fc40000400000 */
[----:B------:R-:W-:Y:S02]  /*8900*/  @!P3 FMUL R68, R68, 16777216 ;  /* 0x4b8000004444b820 */ /* 0x000fe40000400000 */
[----:B------:R-:W-:Y:S02]  /*8910*/  @!P3 FMUL R221, R221, 16777216 ;  /* 0x4b800000ddddb820 */ /* 0x000fe40000400000 */
[----:B------:R-:W-:Y:S02]  /*8920*/  @!P3 FMUL R222, R222, 16777216 ;  /* 0x4b800000dedeb820 */ /* 0x000fe40000400000 */
[----:B------:R-:W-:Y:S02]  /*8930*/  @!P3 FMUL R77, R77, 16777216 ;  /* 0x4b8000004d4db820 */ /* 0x000fe40000400000 */
[----:B------:R-:W-:Y:S02]  /*8940*/  @!P3 FMUL R76, R76, 16777216 ;  /* 0x4b8000004c4cb820 */ /* 0x000fe40000400000 */
[----:B------:R-:W-:-:S02]  /*8950*/  @!P3 FMUL R81, R81, 16777216 ;  /* 0x4b8000005151b820 */ /* 0x000fc40000400000 */
[----:B------:R-:W-:Y:S02]  /*8960*/  @!P3 FMUL R80, R80, 16777216 ;  /* 0x4b8000005050b820 */ /* 0x000fe40000400000 */
[----:B------:R-:W-:Y:S02]  /*8970*/  @!P3 FMUL R225, R225, 16777216 ;  /* 0x4b800000e1e1b820 */ /* 0x000fe40000400000 */
[----:B------:R-:W-:Y:S02]  /*8980*/  @!P3 FMUL R214, R214, 16777216 ;  /* 0x4b800000d6d6b820 */ /* 0x000fe40000400000 */
[----:B------:R-:W-:Y:S02]  /*8990*/  @!P3 FMUL R208, R208, 16777216 ;  /* 0x4b800000d0d0b820 */ /* 0x000fe40000400000 */
[----:B------:R-:W-:Y:S02]  /*89a0*/  @!P3 FMUL R88, R88, 16777216 ;  /* 0x4b8000005858b820 */ /* 0x000fe40000400000 */
[----:B------:R-:W-:-:S02]  /*89b0*/  @!P3 FMUL R207, R207, 16777216 ;  /* 0x4b800000cfcfb820 */ /* 0x000fc40000400000 */
[----:B------:R-:W-:Y:S01]  /*89c0*/  @!P3 FMUL R206, R206, 16777216 ;  /* 0x4b800000ceceb820 */ /* 0x000fe20000400000 */
[----:B------:R-:W-:Y:S01]  /*89d0*/  FSETP.GEU.AND P3, PT, |R215|, 1.175494350822287508e-38, PT ;  /* 0x00800000d700780b */ /* 0x000fe20003f6e200 */
        /* <DEDUP_REMOVED lines=16> */
[----:B------:R-:W-:Y:S01]  /*8ae0*/  @P1 FMUL R126, R126, 0.25 ;  /* 0x3e8000007e7e1820 */ /* 0x000fe20000400000 */
[C---:B------:R-:W-:Y:S01]  /*8af0*/  FSETP.GEU.AND P1, PT, |R209|.reuse, 1.175494350822287508e-38, PT ;  /* 0x00800000d100780b */ /* 0x040fe20003f2e200 */
[----:B------:R-:W-:-:S02]  /*8b00*/  @P2 FMUL R209, R209, 0.25 ;  /* 0x3e800000d1d12820 */ /* 0x000fc40000400000 */
[----:B-1----:R-:W-:Y:S02]  /*8b10*/  FFMA.FTZ R95, R72, 1.1920928955078125e-07, R95 ;  /* 0x34000000485f7823 */ /* 0x002fe4000001005f */
[----:B0-----:R-:W-:Y:S02]  /*8b20*/  FMUL R72, R64, R218 ;  /* 0x000000da40487220 */ /* 0x001fe40000400000 */
[C---:B--2---:R-:W-:Y:S02]  /*8b30*/  FMUL R218, R229.reuse, R220 ;  /* 0x000000dce5da7220 */ /* 0x044fe40000400000 */
[----:B------:R-:W-:Y:S02]  /*8b40*/  FMUL R220, R229, R68 ;  /* 0x00000044e5dc7220 */ /* 0x000fe40000400000 */
[----:B------:R-:W-:Y:S02]  /*8b50*/  @!P3 FMUL R215, R215, 16777216 ;  /* 0x4b800000d7d7b820 */ /* 0x000fe40000400000 */
[----:B------:R-:W-:-:S02]  /*8b60*/  @!P1 FMUL R209, R209, 16777216 ;  /* 0x4b800000d1d19820 */ /* 0x000fc40000400000 */
[----:B------:R-:W-:Y:S02]  /*8b70*/  @P2 FMUL R104, R104, 0.25 ;  /* 0x3e80000068682820 */ /* 0x000fe40000400000 */
[----:B------:R-:W0:Y:S01]  /*8b80*/  MUFU.RCP R68, R209 ;  /* 0x000000d100447308 */ /* 0x000e220000001000 */
[----:B------:R-:W-:Y:S02]  /*8b90*/  @P2 FMUL R9, R9, 0.25 ;  /* 0x3e80000009092820 */ /* 0x000fe40000400000 */
[----:B------:R-:W-:Y:S02]  /*8ba0*/  @P2 FMUL R100, R100, 0.25 ;  /* 0x3e80000064642820 */ /* 0x000fe40000400000 */
[----:B------:R-:W-:Y:S02]  /*8bb0*/  @P2 FMUL R113, R113, 0.25 ;  /* 0x3e80000071712820 */ /* 0x000fe40000400000 */
[----:B------:R-:W-:Y:S01]  /*8bc0*/  @P2 FMUL R117, R117, 0.25 ;  /* 0x3e80000075752820 */ /* 0x000fe20000400000 */
[----:B------:R-:W1:Y:S01]  /*8bd0*/  MUFU.RCP R215, R215 ;  /* 0x000000d700d77308 */ /* 0x000e620000001000 */
[----:B------:R-:W-:-:S02]  /*8be0*/  @!P1 FMUL R104, R104, 16777216 ;  /* 0x4b80000068689820 */ /* 0x000fc40000400000 */
[----:B------:R-:W-:Y:S02]  /*8bf0*/  @P2 FMUL R108, R108, 0.25 ;  /* 0x3e8000006c6c2820 */ /* 0x000fe40000400000 */
[----:B------:R-:W-:Y:S02]  /*8c00*/  @!P1 FMUL R9, R9, 16777216 ;  /* 0x4b80000009099820 */ /* 0x000fe40000400000 */
[----:B------:R-:W-:Y:S02]  /*8c10*/  @!P1 FMUL R100, R100, 16777216 ;  /* 0x4b80000064649820 */ /* 0x000fe40000400000 */
[----:B------:R-:W-:Y:S02]  /*8c20*/  @!P1 FMUL R113, R113, 16777216 ;  /* 0x4b80000071719820 */ /* 0x000fe40000400000 */
[----:B------:R-:W-:Y:S02]  /*8c30*/  @!P1 FMUL R117, R117, 16777216 ;  /* 0x4b80000075759820 */ /* 0x000fe40000400000 */
[----:B------:R-:W-:-:S02]  /*8c40*/  FMUL R65, R64, R217 ;  /* 0x000000d940417220 */ /* 0x000fc40000400000 */
[----:B------:R-:W-:Y:S02]  /*8c50*/  FFMA.FTZ R96, R89, 1.1920928955078125e-07, R96 ;  /* 0x3400000059607823 */ /* 0x000fe40000010060 */
[----:B------:R-:W-:Y:S01]  /*8c60*/  FMUL R217, R229, R70 ;  /* 0x00000046e5d97220 */ /* 0x000fe20000400000 */
[----:B------:R-:W-:Y:S01]  /*8c70*/  F2FP.BF16.PACK_AB R72, R72, R65 ;  /* 0x000000414848723e */ /* 0x000fe200000010ff */
[----:B------:R-:W-:Y:S02]  /*8c80*/  @P2 FMUL R11, R11, 0.25 ;  /* 0x3e8000000b0b2820 */ /* 0x000fe40000400000 */
[----:B------:R-:W-:Y:S02]  /*8c90*/  FMUL R89, R64, R71 ;  /* 0x0000004740597220 */ /* 0x000fe40000400000 */
[----:B------:R-:W-:Y:S02]  /*8ca0*/  FMUL R224, R229, R77 ;  /* 0x0000004de5e07220 */ /* 0x000fe40000400000 */
        /* <DEDUP_REMOVED lines=8> */
[----:B------:R-:W-:Y:S01]  /*8d30*/  @P2 FMUL R124, R124, 0.25 ;  /* 0x3e8000007c7c2820 */ /* 0x000fe20000400000 */
[----:B------:R-:W-:Y:S01]  /*8d40*/  FSETP.NEU.AND P2, PT, R3, RZ, PT ;  /* 0x000000ff0300720b */ /* 0x000fe20003f4d000 */
[----:B0-----:R-:W-:Y:S02]  /*8d50*/  FMUL R70, R68, R104 ;  /* 0x0000006844467220 */ /* 0x001fe40000400000 */
[----:B------:R-:W-:Y:S02]  /*8d60*/  @!P1 FMUL R108, R108, 16777216 ;  /* 0x4b8000006c6c9820 */ /* 0x000fe40000400000 */
[C---:B------:R-:W-:Y:S02]  /*8d70*/  FMUL R71, R68.reuse, R9 ;  /* 0x0000000944477220 */ /* 0x040fe40000400000 */
[----:B------:R-:W-:-:S02]  /*8d80*/  FMUL R100, R68, R100 ;  /* 0x0000006444647220 */ /* 0x000fc40000400000 */
[C---:B------:R-:W-:Y:S02]  /*8d90*/  FMUL R77, R68.reuse, R113 ;  /* 0x00000071444d7220 */ /* 0x040fe40000400000 */
[----:B------:R-:W-:Y:S01]  /*8da0*/  FMUL R104, R68, R117 ;  /* 0x0000007544687220 */ /* 0x000fe20000400000 */
[----:B------:R-:W-:Y:S01]  /*8db0*/  F2FP.BF16.PACK_AB R71, R71, R100 ;  /* 0x000000644747723e */ /* 0x000fe200000010ff */
[----:B------:R-:W-:Y:S02]  /*8dc0*/  @!P3 FMUL R106, R106, 16777216 ;  /* 0x4b8000006a6ab820 */ /* 0x000fe40000400000 */
[----:B------:R-:W-:Y:S01]  /*8dd0*/  @!P1 FMUL R11, R11, 16777216 ;  /* 0x4b8000000b0b9820 */ /* 0x000fe20000400000 */
[----:B------:R-:W-:Y:S01]  /*8de0*/  F2FP.BF16.PACK_AB R77, R77, R104 ;  /* 0x000000684d4d723e */ /* 0x000fe200000010ff */
[----:B------:R-:W-:Y:S02]  /*8df0*/  FFMA.FTZ R97, R86, 1.1920928955078125e-07, R97 ;  /* 0x3400000056617823 */ /* 0x000fe40000010061 */
        /* <DEDUP_REMOVED lines=8> */
[----:B------:R-:W-:Y:S01]  /*8e80*/  @!P1 FMUL R124, R124, 16777216 ;  /* 0x4b8000007c7c9820 */ /* 0x000fe20000400000 */
[----:B------:R-:W-:Y:S01]  /*8e90*/  ISETP.GE.U32.AND P1, PT, R93, 0x7f800000, PT ;  /* 0x7f8000005d00780c */ /* 0x000fe20003f26070 */
[----:B------:R-:W-:Y:S02]  /*8ea0*/  FFMA.FTZ R94, R91, 1.1920928955078125e-07, R94 ;  /* 0x340000005b5e7823 */ /* 0x000fe4000001005e */
[C---:B------:R-:W-:Y:S02]  /*8eb0*/  FMUL R86, R64.reuse, R67 ;  /* 0x0000004340567220 */ /* 0x040fe40000400000 */
[C---:B------:R-:W-:Y:S02]  /*8ec0*/  FMUL R75, R64.reuse, R66 ;  /* 0x00000042404b7220 */ /* 0x040fe40000400000 */
[----:B------:R-:W-:-:S02]  /*8ed0*/  FMUL R90, R64, R73 ;  /* 0x00000049405a7220 */ /* 0x000fc40000400000 */
[----:B------:R-:W-:Y:S02]  /*8ee0*/  @!P3 FMUL R103, R103, 16777216 ;  /* 0x4b8000006767b820 */ /* 0x000fe40000400000 */
[----:B------:R-:W-:Y:S02]  /*8ef0*/  FMUL R9, R68, R108 ;  /* 0x0000006c44097220 */ /* 0x000fe40000400000 */
[C---:B------:R-:W-:Y:S02]  /*8f00*/  FMUL R91, R64.reuse, R79 ;  /* 0x0000004f405b7220 */ /* 0x040fe40000400000 */
[----:B------:R-:W-:Y:S01]  /*8f10*/  FMUL R67, R64, R223 ;  /* 0x000000df40437220 */ /* 0x000fe20000400000 */
[----:B------:R-:W-:Y:S01]  /*8f20*/  F2FP.BF16.PACK_AB R70, R70, R9 ;  /* 0x000000094646723e */ /* 0x000fe200000010ff */
[C---:B------:R-:W-:Y:S02]  /*8f30*/  FMUL R73, R64.reuse, R82 ;  /* 0x0000005240497220 */ /* 0x040fe40000400000 */
[----:B------:R-:W-:-:S02]  /*8f40*/  FMUL R66, R64, R219 ;  /* 0x000000db40427220 */ /* 0x000fc40000400000 */
[----:B------:R-:W-:Y:S02]  /*8f50*/  @!P3 FMUL R98, R98, 16777216 ;  /* 0x4b8000006262b820 */ /* 0x000fe40000400000 */
[----:B------:R-:W-:Y:S01]  /*8f60*/  @!P3 FMUL R110, R110, 16777216 ;  /* 0x4b8000006e6eb820 */ /* 0x000fe20000400000 */
[----:B------:R-:W-:Y:S01]  /*8f70*/  F2FP.BF16.PACK_AB R73, R73, R66 ;  /* 0x000000424949723e */ /* 0x000fe200000010ff */
[C---:B------:R-:W-:Y:S02]  /*8f80*/  FMUL R212, R64.reuse, R69 ;  /* 0x0000004540d47220 */ /* 0x040fe40000400000 */
[C---:B------:R-:W-:Y:S02]  /*8f90*/  FMUL R74, R64.reuse, R74 ;  /* 0x0000004a404a7220 */ /* 0x040fe40000400000 */
[C---:B------:R-:W-:Y:S01]  /*8fa0*/  FMUL R210, R64.reuse, R83 ;  /* 0x0000005340d27220 */ /* 0x040fe20000400000 */
[----:B------:R-:W-:Y:S01]  /*8fb0*/  F2FP.BF16.PACK_AB R75, R75, R212 ;  /* 0x000000d44b4b723e */ /* 0x000fe200000010ff */
[----:B------:R-:W-:Y:S01]  /*8fc0*/  FMUL R211, R64, R211 ;  /* 0x000000d340d37220 */ /* 0x000fe20000400000 */
[----:B------:R-:W-:Y:S01]  /*8fd0*/  F2FP.BF16.PACK_AB R74, R74, R67 ;  /* 0x000000434a4a723e */ /* 0x000fe200000010ff */
[----:B------:R-:W-:-:S02]  /*8fe0*/  FMUL R213, R64, R213 ;  /* 0x000000d540d57220 */ /* 0x000fc40000400000 */
[----:B------:R-:W-:Y:S02]  /*8ff0*/  FMUL R216, R64, R216 ;  /* 0x000000d840d87220 */ /* 0x000fe40000400000 */
[C---:B------:R-:W-:Y:S01]  /*9000*/  FMUL R219, R229.reuse, R78 ;  /* 0x0000004ee5db7220 */ /* 0x040fe20000400000 */
[----:B------:R-:W-:Y:S01]  /*9010*/  STS.128 [R21+0x180], R72 ;  /* 0x0001804815007388 */ /* 0x000fe20000000c00 */
[----:B------:R-:W-:Y:S02]  /*9020*/  FMUL R223, R229, R76 ;  /* 0x0000004ce5df7220 */ /* 0x000fe40000400000 */
[----:B------:R-:W-:Y:S01]  /*9030*/  @!P3 FMUL R99, R99, 16777216 ;  /* 0x4b8000006363b820 */ /* 0x000fe20000400000 */
[----:B------:R-:W-:Y:S01]  /*9040*/  F2FP.BF16.PACK_AB R67, R219, R220 ;  /* 0x000000dcdb43723e */ /* 0x000fe200000010ff */
[----:B------:R-:W-:Y:S02]  /*9050*/  @!P3 FMUL R107, R107, 16777216 ;  /* 0x4b8000006b6bb820 */ /* 0x000fe40000400000 */
[----:B------:R-:W-:-:S02]  /*9060*/  @!P3 FMUL R111, R111, 16777216 ;  /* 0x4b8000006f6fb820 */ /* 0x000fc40000400000 */
[----:B------:R-:W-:Y:S02]  /*9070*/  @!P3 FMUL R115, R115, 16777216 ;  /* 0x4b8000007373b820 */ /* 0x000fe40000400000 */
[----:B------:R-:W-:Y:S02]  /*9080*/  @!P3 FMUL R119, R119, 16777216 ;  /* 0x4b8000007777b820 */ /* 0x000fe40000400000 */
[----:B------:R-:W-:Y:S02]  /*9090*/  @!P3 FMUL R123, R123, 16777216 ;  /* 0x4b8000007b7bb820 */ /* 0x000fe40000400000 */
[----:B------:R-:W-:Y:S02]  /*90a0*/  @!P3 FMUL R127, R127, 16777216 ;  /* 0x4b8000007f7fb820 */ /* 0x000fe40000400000 */
[----:B-1----:R-:W-:Y:S02]  /*90b0*/  FMUL R82, R215, R106 ;  /* 0x0000006ad7527220 */ /* 0x002fe40000400000 */
[----:B------:R-:W-:-:S02]  /*90c0*/  FMUL R79, R68, R11 ;  /* 0x0000000b444f7220 */ /* 0x000fc40000400000 */
[----:B------:R-:W-:Y:S02]  /*90d0*/  IMAD.MOV.U32 R104, RZ, RZ, 0x3dc6b27f ;  /* 0x3dc6b27fff687424 */ /* 0x000fe400078e00ff */
[----:B------:R-:W-:Y:S02]  /*90e0*/  FADD R100, R8, -1 ;  /* 0xbf80000008647421 */ /* 0x000fe40000000000 */
[----:B------:R-:W-:Y:S02]  /*90f0*/  FMUL R64, R229, R88 ;  /* 0x00000058e5407220 */ /* 0x000fe40000400000 */
[C---:B------:R-:W-:Y:S02]  /*9100*/  FMUL R106, R68.reuse, R101 ;  /* 0x00000065446a7220 */ /* 0x040fe40000400000 */
[C---:B------:R-:W-:Y:S02]  /*9110*/  FMUL R78, R68.reuse, R105 ;  /* 0x00000069444e7220 */ /* 0x040fe40000400000 */
[C---:B------:R-:W-:Y:S01]  /*9120*/  FMUL R109, R68.reuse, R109 ;  /* 0x0000006d446d7220 */ /* 0x040fe20000400000 */
[----:B------:R-:W-:Y:S01]  /*9130*/  F2FP.BF16.PACK_AB R79, R79, R106 ;  /* 0x0000006a4f4f723e */ /* 0x000fe200000010ff */
[----:B------:R-:W-:-:S02]  /*9140*/  FMUL R76, R68, R121 ;  /* 0x00000079444c7220 */ /* 0x000fc40000400000 */
[----:B------:R-:W-:Y:S01]  /*9150*/  FMUL R120, R68, R120 ;  /* 0x0000007844787220 */ /* 0x000fe20000400000 */
[----:B------:R-:W-:Y:S01]  /*9160*/  F2FP.BF16.PACK_AB R78, R78, R109 ;  /* 0x0000006d4e4e723e */ /* 0x000fe200000010ff */
[C---:B------:R-:W-:Y:S02]  /*9170*/  FMUL R11, R68.reuse, R124 ;  /* 0x0000007c440b7220 */ /* 0x040fe40000400000 */
[C---:B------:R-:W-:Y:S02]  /*9180*/  FMUL R125, R68.reuse, R125 ;  /* 0x0000007d447d7220 */ /* 0x040fe40000400000 */
[C---:B------:R-:W-:Y:S02]  /*9190*/  FMUL R69, R68.reuse, R112 ;  /* 0x0000007044457220 */ /* 0x040fe40000400000 */
[----:B------:R-:W-:Y:S01]  /*91a0*/  FMUL R116, R68, R116 ;  /* 0x0000007444747220 */ /* 0x000fe20000400000 */
[----:B------:R-:W-:Y:S01]  /*91b0*/  F2FP.BF16.PACK_AB R68, R120, R11 ;  /* 0x0000000b7844723e */ /* 0x000fe200000010ff */
[----:B------:R-:W-:Y:S01]  /*91c0*/  @!P3 FMUL R102, R102, 16777216 ;  /* 0x4b8000006666b820 */ /* 0x000fe20000400000 */
[----:B------:R-:W-:Y:S01]  /*91d0*/  F2FP.BF16.PACK_AB R76, R76, R125 ;  /* 0x0000007d4c4c723e */ /* 0x000fe200000010ff */
[----:B------:R-:W-:Y:S01]  /*91e0*/  @!P3 FMUL R114, R114, 16777216 ;  /* 0x4b8000007272b820 */ /* 0x000fe20000400000 */
[----:B------:R-:W-:Y:S01]  /*91f0*/  F2FP.BF16.PACK_AB R69, R69, R116 ;  /* 0x000000744545723e */ /* 0x000fe200000010ff */
[----:B------:R-:W-:-:S02]  /*9200*/  @!P3 FMUL R118, R118, 16777216 ;  /* 0x4b8000007676b820 */ /* 0x000fc40000400000 */
[----:B------:R-:W-:Y:S01]  /*9210*/  @!P3 FMUL R122, R122, 16777216 ;  /* 0x4b8000007a7ab820 */ /* 0x000fe20000400000 */
[----:B------:R0:W-:Y:S01]  /*9220*/  STS.128 [R21+0x200], R76 ;  /* 0x0002004c15007388 */ /* 0x0001e20000000c00 */
[C---:B------:R-:W-:Y:S02]  /*9230*/  FMUL R88, R215.reuse, R103 ;  /* 0x00000067d7587220 */ /* 0x040fe40000400000 */
[----:B------:R-:W-:Y:S01]  /*9240*/  @!P3 FMUL R126, R126, 16777216 ;  /* 0x4b8000007e7eb820 */ /* 0x000fe20000400000 */
[----:B------:R1:W-:Y:S01]  /*9250*/  STS.128 [R21], R68 ;  /* 0x0000004415007388 */ /* 0x0003e20000000c00 */
[C---:B------:R-:W-:Y:S01]  /*9260*/  FMUL R83, R215.reuse, R98 ;  /* 0x00000062d7537220 */ /* 0x040fe20000400000 */
[----:B------:R-:W-:Y:S01]  /*9270*/  ISETP.GE.U32.AND P3, PT, R20, 0x7f800000, PT ;  /* 0x7f8000001400780c */ /* 0x000fe20003f66070 */
[C---:B------:R-:W-:Y:S02]  /*9280*/  FMUL R103, R215.reuse, R110 ;  /* 0x0000006ed7677220 */ /* 0x040fe40000400000 */
[----:B------:R-:W-:-:S02]  /*9290*/  FMUL R99, R215, R99 ;  /* 0x00000063d7637220 */ /* 0x000fc40000400000 */
[C---:B------:R-:W-:Y:S01]  /*92a0*/  FMUL R10, R215.reuse, R107 ;  /* 0x0000006bd70a7220 */ /* 0x040fe20000400000 */
[----:B------:R-:W-:Y:S01]  /*92b0*/  F2FP.BF16.PACK_AB R82, R82, R103 ;  /* 0x000000675252723e */ /* 0x000fe200000010ff */
[----:B------:R-:W-:Y:S01]  /*92c0*/  FMUL R111, R215, R111 ;  /* 0x0000006fd76f7220 */ /* 0x000fe20000400000 */
[----:B------:R-:W-:Y:S01]  /*92d0*/  F2FP.BF16.PACK_AB R11, R99, R88 ;  /* 0x00000058630b723e */ /* 0x000fe200000010ff */
[----:B------:R-:W-:Y:S01]  /*92e0*/  FMUL R115, R215, R115 ;  /* 0x00000073d7737220 */ /* 0x000fe20000400000 */
[----:B0-----:R-:W-:Y:S01]  /*92f0*/  F2FP.BF16.PACK_AB R76, R213, R216 ;  /* 0x000000d8d54c723e */ /* 0x001fe200000010ff */
[C---:B------:R-:W-:Y:S01]  /*9300*/  FMUL R98, R215.reuse, R119 ;  /* 0x00000077d7627220 */ /* 0x040fe20000400000 */
[----:B------:R-:W-:Y:S01]  /*9310*/  F2FP.BF16.PACK_AB R10, R10, R111 ;  /* 0x0000006f0a0a723e */ /* 0x000fe200000010ff */
[----:B------:R-:W-:Y:S01]  /*9320*/  FMUL R123, R215, R123 ;  /* 0x0000007bd77b7220 */ /* 0x000fe20000400000 */
[----:B-1----:R-:W-:Y:S01]  /*9330*/  F2FP.BF16.PACK_AB R71, R217, R218 ;  /* 0x000000dad947723e */ /* 0x002fe200000010ff */
[----:B------:R-:W-:Y:S01]  /*9340*/  FMUL R110, R215, R127 ;  /* 0x0000007fd76e7220 */ /* 0x000fe20000400000 */
[----:B------:R-:W-:Y:S01]  /*9350*/  F2FP.BF16.PACK_AB R77, R210, R211 ;  /* 0x000000d3d24d723e */ /* 0x000fe200000010ff */
[----:B------:R-:W-:Y:S01]  /*9360*/  FFMA.FTZ R9, R100, R104, -0.16845393180847167969 ;  /* 0xbe2c7f3064097423 */ /* 0x000fe20000010068 */
[----:B------:R-:W-:Y:S01]  /*9370*/  F2FP.BF16.PACK_AB R78, R90, R91 ;  /* 0x0000005b5a4e723e */ /* 0x000fe200000010ff */
[----:B------:R-:W-:Y:S01]  /*9380*/  FMUL R226, R229, R81 ;  /* 0x00000051e5e27220 */ /* 0x000fe20000400000 */
[----:B------:R-:W-:Y:S01]  /*9390*/  F2FP.BF16.PACK_AB R8, R123, R110 ;  /* 0x0000006e7b08723e */ /* 0x000fe200000010ff */
[C---:B------:R-:W-:Y:S01]  /*93a0*/  FMUL R227, R229.reuse, R80 ;  /* 0x00000050e5e37220 */ /* 0x040fe20000400000 */
[----:B------:R-:W-:Y:S01]  /*93b0*/  F2FP.BF16.PACK_AB R79, R86, R89 ;  /* 0x00000059564f723e */ /* 0x000fe200000010ff */
[----:B------:R-:W-:-:S02]  /*93c0*/  FMUL R221, R229, R221 ;  /* 0x000000dde5dd7220 */ /* 0x000fc40000400000 */
[C---:B------:R-:W-:Y:S02]  /*93d0*/  FMUL R222, R229.reuse, R222 ;  /* 0x000000dee5de7220 */ /* 0x040fe40000400000 */
[----:B------:R-:W-:Y:S01]  /*93e0*/  FMUL R225, R229, R225 ;  /* 0x000000e1e5e17220 */ /* 0x000fe20000400000 */
[----:B------:R-:W-:Y:S01]  /*93f0*/  F2FP.BF16.PACK_AB R70, R221, R224 ;  /* 0x000000e0dd46723e */ /* 0x000fe200000010ff */
[C---:B------:R-:W-:Y:S01]  /*9400*/  FMUL R214, R229.reuse, R214 ;  /* 0x000000d6e5d67220 */ /* 0x040fe20000400000 */
[----:B------:R-:W-:Y:S01]  /*9410*/  F2FP.BF16.PACK_AB R66, R222, R223 ;  /* 0x000000dfde42723e */ /* 0x000fe200000010ff */
[C---:B------:R-:W-:Y:S01]  /*9420*/  FMUL R208, R229.reuse, R208 ;  /* 0x000000d0e5d07220 */ /* 0x040fe20000400000 */
[----:B------:R-:W-:Y:S01]  /*9430*/  F2FP.BF16.PACK_AB R69, R226, R225 ;  /* 0x000000e1e245723e */ /* 0x000fe200000010ff */
[----:B------:R-:W-:Y:S01]  /*9440*/  FMUL R207, R229, R207 ;  /* 0x000000cfe5cf7220 */ /* 0x000fe20000400000 */
[----:B------:R-:W-:Y:S01]  /*9450*/  F2FP.BF16.PACK_AB R65, R227, R214 ;  /* 0x000000d6e341723e */ /* 0x000fe200000010ff */
[C---:B------:R-:W-:Y:S01]  /*9460*/  FMUL R102, R215.reuse, R102 ;  /* 0x00000066d7667220 */ /* 0x040fe20000400000 */
[----:B------:R-:W-:Y:S01]  /*9470*/  STS.128 [R21+0x380], R76 ;  /* 0x0003804c15007388 */ /* 0x000fe20000000c00 */
[C---:B------:R-:W-:Y:S01]  /*9480*/  FMUL R81, R215.reuse, R114 ;  /* 0x00000072d7517220 */ /* 0x040fe20000400000 */
[----:B------:R-:W-:Y:S01]  /*9490*/  F2FP.BF16.PACK_AB R68, R208, R207 ;  /* 0x000000cfd044723e */ /* 0x000fe200000010ff */
[----:B------:R-:W-:Y:S01]  /*94a0*/  FMUL R118, R215, R118 ;  /* 0x00000076d7767220 */ /* 0x000fe20000400000 */
[----:B------:R-:W-:Y:S01]  /*94b0*/  F2FP.BF16.PACK_AB R83, R83, R102 ;  /* 0x000000665353723e */ /* 0x000fe200000010ff */
[----:B------:R-:W-:-:S02]  /*94c0*/  FMUL R80, R215, R122 ;  /* 0x0000007ad7507220 */ /* 0x000fc40000400000 */
[----:B------:R-:W-:Y:S01]  /*94d0*/  FMUL R229, R229, R206 ;  /* 0x000000cee5e57220 */ /* 0x000fe20000400000 */
[----:B------:R-:W-:Y:S01]  /*94e0*/  F2FP.BF16.PACK_AB R81, R81, R118 ;  /* 0x000000765151723e */ /* 0x000fe200000010ff */
[----:B------:R-:W-:Y:S01]  /*94f0*/  FMUL R215, R215, R126 ;  /* 0x0000007ed7d77220 */ /* 0x000fe20000400000 */
[----:B------:R-:W-:Y:S01]  /*9500*/  STS.128 [R21+0x300], R68 ;  /* 0x0003004415007388 */ /* 0x000fe20000000c00 */
[----:B------:R-:W-:Y:S01]  /*9510*/  IMAD.IADD R87, R20, 0x1, -R87 ;  /* 0x0000000114577824 */ /* 0x000fe200078e0a57 */
[----:B------:R-:W-:Y:S01]  /*9520*/  F2FP.BF16.PACK_AB R64, R64, R229 ;  /* 0x000000e54040723e */ /* 0x000fe200000010ff */
[----:B------:R-:W-:Y:S01]  /*9530*/  FFMA.FTZ R101, R100, R9, 0.1716887056827545166 ;  /* 0x3e2fcf2a64657423 */ /* 0x000fe20000010009 */
[----:B------:R-:W-:Y:S01]  /*9540*/  F2FP.BF16.PACK_AB R9, R115, R98 ;  /* 0x000000627309723e */ /* 0x000fe200000010ff */
[----:B------:R-:W-:Y:S01]  /*9550*/  FADD R99, R87, -1 ;  /* 0xbf80000057637421 */ /* 0x000fe20000000000 */
[----:B------:R-:W-:Y:S01]  /*9560*/  F2FP.BF16.PACK_AB R80, R80, R215 ;  /* 0x000000d75050723e */ /* 0x000fe200000010ff */
[----:B------:R-:W-:Y:S01]  /*9570*/  FADD R103, R84, -1 ;  /* 0xbf80000054677421 */ /* 0x000fe20000000000 */
[----:B------:R-:W-:Y:S01]  /*9580*/  STS.128 [R21+0x100], R64 ;  /* 0x0001004015007388 */ /* 0x000fe20000000c00 */
[----:B------:R-:W-:-:S02]  /*9590*/  FADD R98, R85, -1 ;  /* 0xbf80000055627421 */ /* 0x000fc40000000000 */
[C---:B------:R-:W-:Y:S01]  /*95a0*/  FFMA.FTZ R101, R100.reuse, R101, -0.17900948226451873779 ;  /* 0xbe374e4364657423 */ /* 0x040fe20000010065 */
[----:B------:R0:W-:Y:S03]  /*95b0*/  STS.128 [R21+0x280], R8 ;  /* 0x0002800815007388 */ /* 0x0001e60000000c00 */
[C---:B------:R-:W-:Y:S01]  /*95c0*/  FFMA.FTZ R101, R100.reuse, R101, 0.20512372255325317383 ;  /* 0x3e520bf464657423 */ /* 0x040fe20000010065 */
[----:B------:R1:W-:Y:S03]  /*95d0*/  STS.128 [R21+0x80], R80 ;  /* 0x0000805015007388 */ /* 0x0003e60000000c00 */
[C---:B------:R-:W-:Y:S01]  /*95e0*/  FFMA.FTZ R101, R100.reuse, R101, -0.24046532809734344482 ;  /* 0xbe763c8b64657423 */ /* 0x040fe20000010065 */
[----:B------:R-:W-:Y:S03]  /*95f0*/  BAR.SYNC.DEFER_BLOCKING 0x0 ;  /* 0x0000000000007b1d */ /* 0x000fe60000010000 */
[----:B------:R-:W-:-:S04]  /*9600*/  FFMA.FTZ R101, R100, R101, 0.28857114911079406738 ;  /* 0x3e93bf9964657423 */ /* 0x000fc80000010065 */
[----:B------:R-:W-:Y:S02]  /*9610*/  FFMA.FTZ R101, R100, R101, -0.36067417263984680176 ;  /* 0xbeb8aa4964657423 */ /* 0x000fe40000010065 */
[-C--:B0-----:R-:W-:Y:S02]  /*9620*/  FFMA.FTZ R8, R99, R104.reuse, -0.16845393180847167969 ;  /* 0xbe2c7f3063087423 */ /* 0x081fe40000010068 */
[----:B------:R-:W-:Y:S02]  /*9630*/  FFMA.FTZ R10, R103, R104, -0.16845393180847167969 ;  /* 0xbe2c7f30670a7423 */ /* 0x000fe40000010068 */
[----:B------:R-:W-:Y:S02]  /*9640*/  FFMA.FTZ R8, R99, R8, 0.1716887056827545166 ;  /* 0x3e2fcf2a63087423 */ /* 0x000fe40000010008 */
[----:B------:R-:W-:Y:S02]  /*9650*/  FFMA.FTZ R10, R103, R10, 0.1716887056827545166 ;  /* 0x3e2fcf2a670a7423 */ /* 0x000fe4000001000a */
[----:B------:R-:W-:-:S02]  /*9660*/  FFMA.FTZ R8, R99, R8, -0.17900948226451873779 ;  /* 0xbe374e4363087423 */ /* 0x000fc40000010008 */
[----:B------:R-:W-:Y:S02]  /*9670*/  FFMA.FTZ R10, R103, R10, -0.17900948226451873779 ;  /* 0xbe374e43670a7423 */ /* 0x000fe4000001000a */
[----:B------:R-:W-:Y:S02]  /*9680*/  FFMA.FTZ R72, R99, R8, 0.20512372255325317383 ;  /* 0x3e520bf463487423 */ /* 0x000fe40000010008 */
[----:B------:R-:W-:Y:S01]  /*9690*/  FFMA.FTZ R74, R103, R10, 0.20512372255325317383 ;  /* 0x3e520bf4674a7423 */ /* 0x000fe2000001000a */
[----:B------:R-:W-:Y:S01]  /*96a0*/  LDS.128 R64, [R0+0x400] ;  /* 0x0004000000407984 */ /* 0x000fe20000000c00 */
[----:B------:R-:W-:Y:S02]  /*96b0*/  FFMA.FTZ R9, R98, R104, -0.16845393180847167969 ;  /* 0xbe2c7f3062097423 */ /* 0x000fe40000010068 */
[----:B------:R-:W-:Y:S01]  /*96c0*/  FFMA.FTZ R76, R99, R72, -0.24046532809734344482 ;  /* 0xbe763c8b634c7423 */ /* 0x000fe20000010048 */
[----:B------:R-:W-:Y:S01]  /*96d0*/  LDS.128 R68, [R0+0x800] ;  /* 0x0008000000447984 */ /* 0x000fe20000000c00 */
[----:B------:R-:W-:-:S02]  /*96e0*/  FFMA.FTZ R78, R103, R74, -0.24046532809734344482 ;  /* 0xbe763c8b674e7423 */ /* 0x000fc4000001004a */
[C---:B------:R-:W-:Y:S01]  /*96f0*/  FFMA.FTZ R9, R98.reuse, R9, 0.1716887056827545166 ;  /* 0x3e2fcf2a62097423 */ /* 0x040fe20000010009 */
[----:B------:R-:W-:Y:S01]  /*9700*/  LDS.128 R72, [R0+0xc00] ;  /* 0x000c000000487984 */ /* 0x000fe20000000c00 */
[----:B-1----:R-:W-:Y:S02]  /*9710*/  FFMA.FTZ R80, R99, R76, 0.28857114911079406738 ;  /* 0x3e93bf9963507423 */ /* 0x002fe4000001004c */
[----:B------:R-:W-:Y:S02]  /*9720*/  FFMA.FTZ R82, R103, R78, 0.28857114911079406738 ;  /* 0x3e93bf9967527423 */ /* 0x000fe4000001004e */
[----:B------:R-:W-:Y:S01]  /*9730*/  FFMA.FTZ R9, R98, R9, -0.17900948226451873779 ;  /* 0xbe374e4362097423 */ /* 0x000fe20000010009 */
[----:B------:R-:W-:Y:S01]  /*9740*/  LDS.128 R76, [R0+0x1000] ;  /* 0x00100000004c7984 */ /* 0x000fe20000000c00 */
[----:B------:R-:W-:Y:S02]  /*9750*/  FFMA.FTZ R84, R99, R80, -0.36067417263984680176 ;  /* 0xbeb8aa4963547423 */ /* 0x000fe40000010050 */
[----:B------:R-:W-:-:S02]  /*9760*/  FFMA.FTZ R86, R103, R82, -0.36067417263984680176 ;  /* 0xbeb8aa4967567423 */ /* 0x000fc40000010052 */
[----:B------:R-:W-:Y:S01]  /*9770*/  FFMA.FTZ R21, R98, R9, 0.20512372255325317383 ;  /* 0x3e520bf462157423 */ /* 0x000fe20000010009 */
[----:B------:R-:W-:Y:S01]  /*9780*/  LDS.128 R80, [R0+0x1400] ;  /* 0x0014000000507984 */ /* 0x000fe20000000c00 */
[----:B------:R-:W-:Y:S02]  /*9790*/  FFMA.FTZ R88, R99, R84, 0.48089820146560668945 ;  /* 0x3ef6384a63587423 */ /* 0x000fe40000010054 */
[----:B------:R-:W-:Y:S01]  /*97a0*/  FFMA.FTZ R90, R103, R86, 0.48089820146560668945 ;  /* 0x3ef6384a675a7423 */ /* 0x000fe20000010056 */
[----:B------:R-:W0:Y:S01]  /*97b0*/  LDS.128 R8, [R0] ;  /* 0x0000000000087984 */ /* 0x000e220000000c00 */
[----:B------:R-:W-:Y:S02]  /*97c0*/  FFMA.FTZ R102, R99, R88, -0.72134751081466674805 ;  /* 0xbf38aa3b63667423 */ /* 0x000fe40000010058 */
[----:B------:R-:W-:Y:S01]  /*97d0*/  FFMA.FTZ R104, R103, R90, -0.72134751081466674805 ;  /* 0xbf38aa3b67687423 */ /* 0x000fe2000001005a */
[----:B------:R-:W-:Y:S01]  /*97e0*/  LDS.128 R84, [R0+0x1800] ;  /* 0x0018000000547984 */ /* 0x000fe20000000c00 */
[----:B------:R-:W-:-:S02]  /*97f0*/  FFMA.FTZ R101, R100, R101, 0.48089820146560668945 ;  /* 0x3ef6384a64657423 */ /* 0x000fc40000010065 */
[----:B------:R-:W-:Y:S01]  /*9800*/  FMUL R104, R103, R104 ;  /* 0x0000006867687220 */ /* 0x000fe20000400000 */
[----:B------:R1:W2:Y:S01]  /*9810*/  LDS.128 R88, [R0+0x1c00] ;  /* 0x001c000000587984 */ /* 0x0002a20000000c00 */
[C---:B------:R-:W-:Y:S02]  /*9820*/  FFMA.FTZ R101, R100.reuse, R101, -0.72134751081466674805 ;  /* 0xbf38aa3b64657423 */ /* 0x040fe40000010065 */
[----:B------:R-:W-:Y:S02]  /*9830*/  FMUL R102, R99, R102 ;  /* 0x0000006663667220 */ /* 0x000fe40000400000 */
[C---:B------:R-:W-:Y:S02]  /*9840*/  FMUL R101, R100.reuse, R101 ;  /* 0x0000006564657220 */ /* 0x040fe40000400000 */
[----:B------:R-:W-:Y:S02]  /*9850*/  FMUL R104, R103, R104 ;  /* 0x0000006867687220 */ /* 0x000fe40000400000 */
[----:B------:R-:W-:-:S02]  /*9860*/  FMUL R101, R100, R101 ;  /* 0x0000006564657220 */ /* 0x000fc40000400000 */
[----:B-1----:R-:W-:Y:S02]  /*9870*/  @P4 IMAD.MOV.U32 R0, RZ, RZ, 0x7f800000 ;  /* 0x7f800000ff004424 */ /* 0x002fe400078e00ff */
[----:B------:R-:W-:Y:S02]  /*9880*/  FFMA.FTZ R100, R100, 1.4426950216293334961, R101 ;  /* 0x3fb8aa3b64647823 */ /* 0x000fe40000010065 */
[----:B------:R-:W-:Y:S02]  /*9890*/  FMUL R102, R99, R102 ;  /* 0x0000006663667220 */ /* 0x000fe40000400000 */
[----:B------:R-:W-:Y:S02]  /*98a0*/  FADD R97, R97, R100 ;  /* 0x0000006461617221 */ /* 0x000fe40000000000 */
[----:B------:R-:W-:Y:S01]  /*98b0*/  @P4 FFMA.FTZ R97, R3, R0, +INF ;  /* 0x7f80000003614423 */ /* 0x000fe20000010000 */
[----:B------:R-:W-:Y:S01]  /*98c0*/  @P1 MOV R0, 0x7f800000 ;  /* 0x7f80000000001802 */ /* 0x000fe20000000f00 */
[----:B------:R-:W-:Y:S01]  /*98d0*/  FFMA.FTZ R104, R103, 1.4426950216293334961, R104 ;  /* 0x3fb8aa3b67687823 */ /* 0x000fe20000010068 */
[----:B------:R-:W-:Y:S01]  /*98e0*/  FSETP.NEU.AND P4, PT, R92, RZ, PT ;  /* 0x000000ff5c00720b */ /* 0x000fe20003f8d000 */
[----:B------:R-:W-:Y:S01]  /*98f0*/  FFMA.FTZ R99, R99, 1.4426950216293334961, R102 ;  /* 0x3fb8aa3b63637823 */ /* 0x000fe20000010066 */
[----:B------:R-:W-:Y:S01]  /*9900*/  FSEL R97, R97, -INF , P2 ;  /* 0xff80000061617808 */ /* 0x000fe20001000000 */
[----:B------:R-:W-:-:S02]  /*9910*/  @P3 IMAD.MOV.U32 R3, RZ, RZ, 0x7f800000 ;  /* 0x7f800000ff033424 */ /* 0x000fc400078e00ff */
[----:B------:R-:W-:Y:S02]  /*9920*/  FADD R95, R95, R104 ;  /* 0x000000685f5f7221 */ /* 0x000fe40000000000 */
[----:B------:R-:W-:Y:S01]  /*9930*/  FADD R94, R94, R99 ;  /* 0x000000635e5e7221 */ /* 0x000fe20000000000 */
[----:B------:R-:W-:Y:S01]  /*9940*/  @P5 MOV R99, 0x7f800000 ;  /* 0x7f80000000635802 */ /* 0x000fe20000000f00 */
[----:B------:R-:W-:Y:S01]  /*9950*/  @P1 FFMA.FTZ R95, R93, R0, +INF ;  /* 0x7f8000005d5f1423 */ /* 0x000fe20000010000 */
[----:B0-----:R0:W-:Y:S01]  /*9960*/  STG.E.U16 [R204.64], R8 ;  /* 0x00000008cc007986 */ /* 0x0011e2000c101506 */
[----:B------:R-:W-:Y:S01]  /*9970*/  @P3 FFMA.FTZ R94, R20, R3, +INF ;  /* 0x7f800000145e3423 */ /* 0x000fe20000010003 */
[----:B------:R-:W-:Y:S01]  /*9980*/  PRMT R0, R8, 0x7632, R0 ;  /* 0x0000763208007816 */ /* 0x000fe20000000000 */
[----:B------:R-:W-:Y:S01]  /*9990*/  FFMA.FTZ R21, R98, R21, -0.24046532809734344482 ;  /* 0xbe763c8b62157423 */ /* 0x000fe20000010015 */
[----:B------:R-:W-:Y:S01]  /*99a0*/  STG.E.U16 [R202.64], R64 ;  /* 0x00000040ca007986 */ /* 0x000fe2000c101506 */
[----:B------:R-:W-:Y:S01]  /*99b0*/  PRMT R3, R64, 0x7632, R3 ;  /* 0x0000763240037816 */ /* 0x000fe20000000003 */
[----:B------:R-:W-:Y:S01]  /*99c0*/  FFMA R4, R97, 0.69314718246459960938, R4 ;  /* 0x3f31721861047823 */ /* 0x000fe20000000004 */
[----:B------:R-:W-:Y:S01]  /*99d0*/  FSETP.NEU.AND P3, PT, R93, RZ, PT ;  /* 0x000000ff5d00720b */ /* 0x000fe20003f6d000 */
[----:B------:R-:W-:Y:S01]  /*99e0*/  STG.E.U16 [R200.64], R68 ;  /* 0x00000044c8007986 */ /* 0x000fe2000c101506 */
[----:B------:R-:W-:Y:S01]  /*99f0*/  FFMA.FTZ R21, R98, R21, 0.28857114911079406738 ;  /* 0x3e93bf9962157423 */ /* 0x000fe20000010015 */
[----:B--2---:R-:W-:-:S02]  /*9a00*/  PRMT R93, R91, 0x7632, R93 ;  /* 0x000076325b5d7816 */ /* 0x004fc4000000005d */
[----:B------:R-:W-:Y:S01]  /*9a10*/  STG.E.U16 [R198.64], R72 ;  /* 0x00000048c6007986 */ /* 0x000fe2000c101506 */
[----:B0-----:R-:W-:Y:S01]  /*9a20*/  PRMT R8, R68, 0x7632, R8 ;  /* 0x0000763244087816 */ /* 0x001fe20000000008 */
[C---:B------:R-:W-:Y:S02]  /*9a30*/  FFMA.FTZ R21, R98.reuse, R21, -0.36067417263984680176 ;  /* 0xbeb8aa4962157423 */ /* 0x040fe40000010015 */
[----:B------:R0:W-:Y:S02]  /*9a40*/  STG.E.U16 [R196.64], R76 ;  /* 0x0000004cc4007986 */ /* 0x0001e4000c101506 */
[C---:B------:R-:W-:Y:S02]  /*9a50*/  FFMA.FTZ R21, R98.reuse, R21, 0.48089820146560668945 ;  /* 0x3ef6384a62157423 */ /* 0x040fe40000010015 */
[----:B------:R1:W-:Y:S02]  /*9a60*/  STG.E.U16 [R194.64], R80 ;  /* 0x00000050c2007986 */ /* 0x0003e4000c101506 */
[----:B------:R-:W-:-:S02]  /*9a70*/  FFMA.FTZ R21, R98, R21, -0.72134751081466674805 ;  /* 0xbf38aa3b62157423 */ /* 0x000fc40000010015 */
[----:B------:R2:W-:Y:S02]  /*9a80*/  STG.E.U16 [R192.64], R84 ;  /* 0x00000054c0007986 */ /* 0x0005e4000c101506 */
[----:B------:R-:W-:Y:S02]  /*9a90*/  FMUL R21, R98, R21 ;  /* 0x0000001562157220 */ /* 0x000fe40000400000 */
[----:B------:R3:W-:Y:S01]  /*9aa0*/  STG.E.U16 [R190.64], R88 ;  /* 0x00000058be007986 */ /* 0x0007e2000c101506 */
[----:B0-----:R-:W-:Y:S01]  /*9ab0*/  PRMT R76, R76, 0x7632, R76 ;  /* 0x000076324c4c7816 */ /* 0x001fe2000000004c */
[----:B------:R-:W-:Y:S02]  /*9ac0*/  FMUL R21, R98, R21 ;  /* 0x0000001562157220 */ /* 0x000fe40000400000 */
[----:B------:R0:W-:Y:S01]  /*9ad0*/  STG.E.U16 [R188.64], R0 ;  /* 0x00000000bc007986 */ /* 0x0001e2000c101506 */
[----:B-1----:R-:W-:Y:S01]  /*9ae0*/  PRMT R80, R80, 0x7632, R80 ;  /* 0x0000763250507816 */ /* 0x002fe20000000050 */
[----:B------:R-:W-:-:S02]  /*9af0*/  FFMA.FTZ R21, R98, 1.4426950216293334961, R21 ;  /* 0x3fb8aa3b62157823 */ /* 0x000fc40000010015 */
[----:B------:R1:W-:Y:S01]  /*9b00*/  STG.E.U16 [R12.64], R3 ;  /* 0x000000030c007986 */ /* 0x0003e2000c101506 */
[----:B--2---:R-:W-:Y:S01]  /*9b10*/  PRMT R84, R84, 0x7632, R84 ;  /* 0x0000763254547816 */ /* 0x004fe20000000054 */
[----:B------:R-:W-:Y:S02]  /*9b20*/  FADD R21, R96, R21 ;  /* 0x0000001560157221 */ /* 0x000fe40000000000 */
[----:B------:R2:W-:Y:S01]  /*9b30*/  STG.E.U16 [R14.64], R8 ;  /* 0x000000080e007986 */ /* 0x0005e2000c101506 */
[----:B---3--:R-:W-:Y:S01]  /*9b40*/  PRMT R88, R88, 0x7632, R88 ;  /* 0x0000763258587816 */ /* 0x008fe20000000058 */
[----:B------:R-:W-:Y:S01]  /*9b50*/  @P5 FFMA.FTZ R21, R92, R99, +INF ;  /* 0x7f8000005c155423 */ /* 0x000fe20000010063 */
[----:B------:R-:W-:Y:S02]  /*9b60*/  PRMT R92, R87, 0x7632, R92 ;  /* 0x00007632575c7816 */ /* 0x000fe4000000005c */
[----:B0-----:R-:W-:Y:S02]  /*9b70*/  PRMT R0, R9, 0x7632, R0 ;  /* 0x0000763209007816 */ /* 0x001fe40000000000 */
[----:B------:R-:W-:-:S02]  /*9b80*/  FSETP.NEU.AND P5, PT, R20, RZ, PT ;  /* 0x000000ff1400720b */ /* 0x000fc40003fad000 */
[----:B-1----:R-:W-:Y:S02]  /*9b90*/  PRMT R13, R72, 0x7632, R13 ;  /* 0x00007632480d7816 */ /* 0x002fe4000000000d */
[----:B------:R-:W-:Y:S02]  /*9ba0*/  PRMT R3, R66, 0x7632, R3 ;  /* 0x0000763242037816 */ /* 0x000fe40000000003 */
[----:B------:R-:W-:Y:S01]  /*9bb0*/  PRMT R72, R70, 0x7632, R72 ;  /* 0x0000763246487816 */ /* 0x000fe20000000048 */
[----:B------:R-:W-:Y:S01]  /*9bc0*/  STG.E.U16 [R16.64], R13 ;  /* 0x0000000d10007986 */ /* 0x000fe2000c101506 */
[----:B--2---:R-:W-:-:S03]  /*9bd0*/  FSEL R8, R95, -INF , P3 ;  /* 0xff8000005f087808 */ /* 0x004fc60001800000 */
[----:B------:R0:W-:Y:S02]  /*9be0*/  STG.E.U16 [R18.64], R76 ;  /* 0x0000004c12007986 */ /* 0x0001e4000c101506 */
[----:B------:R-:W-:Y:S02]  /*9bf0*/  FFMA R7, R8, 0.69314718246459960938, R7 ;  /* 0x3f31721808077823 */ /* 0x000fe40000000007 */
[----:B------:R1:W-:Y:S04]  /*9c00*/  STG.E.U16 [R22.64], R80 ;  /* 0x0000005016007986 */ /* 0x0003e8000c101506 */
[----:B------:R2:W-:Y:S04]  /*9c10*/  STG.E.U16 [R24.64], R84 ;  /* 0x0000005418007986 */ /* 0x0005e8000c101506 */
[----:B------:R3:W-:Y:S01]  /*9c20*/  STG.E.U16 [R26.64], R88 ;  /* 0x000000581a007986 */ /* 0x0007e2000c101506 */
[----:B0-----:R-:W-:-:S03]  /*9c30*/  PRMT R76, R86, 0x7632, R76 ;  /* 0x00007632564c7816 */ /* 0x001fc6000000004c */
[----:B------:R0:W-:Y:S01]  /*9c40*/  STG.E.U16 [R28.64], R9 ;  /* 0x000000091c007986 */ /* 0x0001e2000c101506 */
[----:B-1----:R-:W-:-:S03]  /*9c50*/  PRMT R23, R65, 0x7632, R23 ;  /* 0x0000763241177816 */ /* 0x002fc60000000017 */
[----:B------:R-:W-:Y:S01]  /*9c60*/  STG.E.U16 [R30.64], R65 ;  /* 0x000000411e007986 */ /* 0x000fe2000c101506 */
[----:B--2---:R-:W-:Y:S02]  /*9c70*/  PRMT R24, R69, 0x7632, R24 ;  /* 0x0000763245187816 */ /* 0x004fe40000000018 */
[----:B------:R-:W-:Y:S01]  /*9c80*/  PRMT R25, R73, 0x7632, R25 ;  /* 0x0000763249197816 */ /* 0x000fe20000000019 */
[----:B------:R-:W-:Y:S01]  /*9c90*/  STG.E.U16 [R32.64], R69 ;  /* 0x0000004520007986 */ /* 0x000fe2000c101506 */
[----:B---3--:R-:W-:Y:S02]  /*9ca0*/  PRMT R26, R77, 0x7632, R26 ;  /* 0x000076324d1a7816 */ /* 0x008fe4000000001a */
[----:B------:R-:W-:Y:S01]  /*9cb0*/  PRMT R27, R81, 0x7632, R27 ;  /* 0x00007632511b7816 */ /* 0x000fe2000000001b */
[----:B------:R1:W-:Y:S01]  /*9cc0*/  STG.E.U16 [R34.64], R73 ;  /* 0x0000004922007986 */ /* 0x0003e2000c101506 */
[----:B0-----:R-:W-:Y:S02]  /*9cd0*/  PRMT R28, R85, 0x7632, R28 ;  /* 0x00007632551c7816 */ /* 0x001fe4000000001c */
[----:B------:R-:W-:Y:S01]  /*9ce0*/  PRMT R29, R89, 0x7632, R29 ;  /* 0x00007632591d7816 */ /* 0x000fe2000000001d */
[----:B------:R0:W-:Y:S01]  /*9cf0*/  STG.E.U16 [R36.64], R77 ;  /* 0x0000004d24007986 */ /* 0x0001e2000c101506 */
[----:B------:R-:W-:-:S02]  /*9d00*/  PRMT R9, R67, 0x7632, R9 ;  /* 0x0000763243097816 */ /* 0x000fc40000000009 */
[----:B------:R-:W-:Y:S01]  /*9d10*/  PRMT R88, R71, 0x7632, R88 ;  /* 0x0000763247587816 */ /* 0x000fe20000000058 */
[----:B------:R-:W-:Y:S04]  /*9d20*/  STG.E.U16 [R38.64], R81 ;  /* 0x0000005126007986 */ /* 0x000fe8000c101506 */
[----:B------:R-:W-:Y:S01]  /*9d30*/  STG.E.U16 [R40.64], R85 ;  /* 0x0000005528007986 */ /* 0x000fe2000c101506 */
[----:B-1----:R-:W-:-:S03]  /*9d40*/  PRMT R73, R74, 0x7632, R73 ;  /* 0x000076324a497816 */ /* 0x002fc60000000049 */
[----:B------:R1:W-:Y:S01]  /*9d50*/  STG.E.U16 [R42.64], R89 ;  /* 0x000000592a007986 */ /* 0x0003e2000c101506 */
[----:B0-----:R-:W-:-:S03]  /*9d60*/  PRMT R77, R90, 0x7632, R77 ;  /* 0x000076325a4d7816 */ /* 0x001fc6000000004d */
[----:B------:R0:W-:Y:S04]  /*9d70*/  STG.E.U16 [R44.64], R0 ;  /* 0x000000002c007986 */ /* 0x0001e8000c101506 */
[----:B------:R-:W-:Y:S04]  /*9d80*/  STG.E.U16 [R46.64], R23 ;  /* 0x000000172e007986 */ /* 0x000fe8000c101506 */
[----:B------:R-:W-:Y:S01]  /*9d90*/  STG.E.U16 [R48.64], R24 ;  /* 0x0000001830007986 */ /* 0x000fe2000c101506 */
[----:B-1----:R-:W-:-:S03]  /*9da0*/  PRMT R89, R75, 0x7632, R89 ;  /* 0x000076324b597816 */ /* 0x002fc60000000059 */
[----:B------:R-:W-:Y:S01]  /*9db0*/  STG.E.U16 [R50.64], R25 ;  /* 0x0000001932007986 */ /* 0x000fe2000c101506 */
[----:B0-----:R-:W-:-:S03]  /*9dc0*/  PRMT R0, R10, 0x7632, R0 ;  /* 0x000076320a007816 */ /* 0x001fc60000000000 */
[----:B------:R-:W-:Y:S04]  /*9dd0*/  STG.E.U16 [R52.64], R26 ;  /* 0x0000001a34007986 */ /* 0x000fe8000c101506 */
[----:B------:R-:W-:Y:S04]  /*9de0*/  STG.E.U16 [R54.64], R27 ;  /* 0x0000001b36007986 */ /* 0x000fe8000c101506 */
[----:B------:R-:W-:Y:S04]  /*9df0*/  STG.E.U16 [R56.64], R28 ;  /* 0x0000001c38007986 */ /* 0x000fe8000c101506 */
[----:B------:R-:W-:Y:S04]  /*9e00*/  STG.E.U16 [R58.64], R29 ;  /* 0x0000001d3a007986 */ /* 0x000fe8000c101506 */
[----:B------:R0:W-:Y:S04]  /*9e10*/  STG.E.U16 [R60.64], R10 ;  /* 0x0000000a3c007986 */ /* 0x0001e8000c101506 */
[----:B------:R-:W-:Y:S04]  /*9e20*/  STG.E.U16 [R62.64], R66 ;  /* 0x000000423e007986 */ /* 0x000fe8000c101506 */
[----:B------:R-:W-:Y:S04]  /*9e30*/  STG.E.U16 [R128.64], R70 ;  /* 0x0000004680007986 */ /* 0x000fe8000c101506 */
[----:B------:R1:W-:Y:S01]  /*9e40*/  STG.E.U16 [R130.64], R74 ;  /* 0x0000004a82007986 */ /* 0x0003e2000c101506 */
[----:B0-----:R-:W-:-:S03]  /*9e50*/  PRMT R10, R83, 0x7632, R10 ;  /* 0x00007632530a7816 */ /* 0x001fc6000000000a */
[----:B------:R-:W-:Y:S04]  /*9e60*/  STG.E.U16 [R132.64], R78 ;  /* 0x0000004e84007986 */ /* 0x000fe8000c101506 */
[----:B------:R0:W-:Y:S04]  /*9e70*/  STG.E.U16 [R134.64], R82 ;  /* 0x0000005286007986 */ /* 0x0001e8000c101506 */
[----:B------:R2:W-:Y:S01]  /*9e80*/  STG.E.U16 [R136.64], R86 ;  /* 0x0000005688007986 */ /* 0x0005e2000c101506 */
[----:B-1----:R-:W-:-:S03]  /*9e90*/  PRMT R74, R78, 0x7632, R74 ;  /* 0x000076324e4a7816 */ /* 0x002fc6000000004a */
[----:B------:R1:W-:Y:S04]  /*9ea0*/  STG.E.U16 [R138.64], R90 ;  /* 0x0000005a8a007986 */ /* 0x0003e8000c101506 */
[----:B------:R3:W-:Y:S01]  /*9eb0*/  STG.E.U16 [R140.64], R0 ;  /* 0x000000008c007986 */ /* 0x0007e2000c101506 */
[----:B0-----:R-:W-:-:S03]  /*9ec0*/  PRMT R82, R82, 0x7632, R82 ;  /* 0x0000763252527816 */ /* 0x001fc60000000052 */
[----:B------:R0:W-:Y:S01]  /*9ed0*/  STG.E.U16 [R142.64], R3 ;  /* 0x000000038e007986 */ /* 0x0001e2000c101506 */
[----:B--2---:R-:W-:-:S03]  /*9ee0*/  PRMT R86, R11, 0x7632, R86 ;  /* 0x000076320b567816 */ /* 0x004fc60000000056 */
[----:B------:R2:W-:Y:S01]  /*9ef0*/  STG.E.U16 [R144.64], R72 ;  /* 0x0000004890007986 */ /* 0x0005e2000c101506 */
[----:B-1----:R-:W-:-:S03]  /*9f00*/  PRMT R90, R79, 0x7632, R90 ;  /* 0x000076324f5a7816 */ /* 0x002fc6000000005a */
[----:B------:R2:W-:Y:S01]  /*9f10*/  STG.E.U16 [R146.64], R73 ;  /* 0x0000004992007986 */ /* 0x0005e2000c101506 */
[----:B---3--:R-:W-:-:S03]  /*9f20*/  FSEL R0, R21, -INF , P4 ;  /* 0xff80000015007808 */ /* 0x008fc60002000000 */
[----:B------:R2:W-:Y:S01]  /*9f30*/  STG.E.U16 [R148.64], R74 ;  /* 0x0000004a94007986 */ /* 0x0005e2000c101506 */
[----:B0-----:R-:W-:Y:S01]  /*9f40*/  FSEL R3, R94, -INF , P5 ;  /* 0xff8000005e037808 */ /* 0x001fe20002800000 */
[----:B------:R-:W-:Y:S02]  /*9f50*/  FFMA R5, R0, 0.69314718246459960938, R5 ;  /* 0x3f31721800057823 */ /* 0x000fe40000000005 */
[----:B------:R2:W-:Y:S02]  /*9f60*/  STG.E.U16 [R150.64], R82 ;  /* 0x0000005296007986 */ /* 0x0005e4000c101506 */
[----:B------:R-:W-:Y:S02]  /*9f70*/  FFMA R6, R3, 0.69314718246459960938, R6 ;  /* 0x3f31721803067823 */ /* 0x000fe40000000006 */
[----:B------:R2:W-:Y:S04]  /*9f80*/  STG.E.U16 [R152.64], R76 ;  /* 0x0000004c98007986 */ /* 0x0005e8000c101506 */
        /* <DEDUP_REMOVED lines=17> */
[----:B------:R-:W-:Y:S06]  /*a0a0*/  BAR.SYNC.DEFER_BLOCKING 0x0 ;  /* 0x0000000000007b1d */ /* 0x000fec0000010000 */
[----:B------:R2:W-:Y:S04]  /*a0b0*/  STS.128 [R234.X4], R4 ;  /* 0x00000004ea007388 */ /* 0x0005e80000004c00 */
[----:B------:R-:W-:Y:S06]  /*a0c0*/  BAR.SYNC.DEFER_BLOCKING 0x0 ;  /* 0x0000000000007b1d */ /* 0x000fec0000010000 */
[----:B------:R-:W-:Y:S05]  /*a0d0*/  @P0 EXIT ;  /* 0x000000000000094d */ /* 0x000fea0003800000 */
[----:B--2---:R-:W0:Y:S01]  /*a0e0*/  LDS R7, [R2] ;  /* 0x0000000002077984 */ /* 0x004e220000000800 */
[----:B------:R-:W-:Y:S01]  /*a0f0*/  IMAD R0, R231, c[0x0][0x1cc], RZ ;  /* 0x00007300e7007a24 */ /* 0x000fe200078e02ff */
[C---:B------:R-:W-:Y:S01]  /*a100*/  SHF.L.U32 R5, R230.reuse, 0x2, RZ ;  /* 0x00000002e6057819 */ /* 0x040fe200000006ff */
[----:B------:R-:W-:-:S04]  /*a110*/  IMAD.HI R3, R230, 0x4, RZ ;  /* 0x00000004e6037827 */ /* 0x000fc800078e02ff */
[C---:B------:R-:W-:Y:S02]  /*a120*/  IMAD.SHL.U32 R4, R0.reuse, 0x4, RZ ;  /* 0x0000000400047824 */ /* 0x040fe400078e00ff */
[----:B------:R-:W-:-:S03]  /*a130*/  IMAD.HI R0, R0, 0x4, RZ ;  /* 0x0000000400007827 */ /* 0x000fc600078e02ff */
[----:B------:R-:W-:-:S04]  /*a140*/  IADD3 R4, P0, P1, R5, c[0x0][0x180], R4 ;  /* 0x0000600005047a10 */ /* 0x000fc8000791e004 */
[----:B------:R-:W-:-:S05]  /*a150*/  IADD3.X R5, R3, c[0x0][0x184], R0, P0, P1 ;  /* 0x0000610003057a10 */ /* 0x000fca00007e2400 */
[----:B0-----:R-:W-:Y:S01]  /*a160*/  STG.E [R4.64], R7 ;  /* 0x0000000704007986 */ /* 0x001fe2000c101906 */
[----:B------:R-:W-:Y:S05]  /*a170*/  EXIT ;  /* 0x000000000000794d */ /* 0x000fea0003800000 */
.L_x_2:
[----:B------:R-:W-:-:S00]  /*a180*/  BRA `(.L_x_2) ;  /* 0xfffffff000007947 */ /* 0x000fc0000383ffff */
[----:B------:R-:W-:-:S00]  /*a190*/  NOP ;  /* 0x0000000000007918 */ /* 0x000fc00000000000 */
        /* <DEDUP_REMOVED lines=14> */
.L_x_3:


//--------------------- .nv.global.init           --------------------------
	.section	.nv.global.init,"aw",@progbits
.nv.global.init:
	.type		_$_str,@object
	.size		_$_str,(.L_0 - _$_str)
_$_str:
        /*0000*/ 	.byte	0x5f, 0x5f, 0x43, 0x55, 0x44, 0x41, 0x5f, 0x46, 0x54, 0x5a, 0x00
.L_0:


//--------------------- .nv.shared.attn_fwd       --------------------------
	.section	.nv.shared.attn_fwd,"aw",@nobits
	.sectionflags	@""
	.align	16
